	.target	sm_90a

	.elftype	@"ET_EXEC"


//--------------------- .note.nv.tkinfo           --------------------------
	.section	.note.nv.tkinfo,"",@"SHT_NOTE"
	.sectionflags	@"SHF_NOTE_NV_TKINFO"
	.tkinfo
        /*0018*/ 	.word	0x00000002
        /*0030*/ 	.string	""
        /*0030*/ 	.string	"ptxas"
        /*0030*/ 	.string	"Cuda compilation tools, release 13.0, V13.0.88"
        /*0030*/ 	.string	"Build cuda_13.0.r13.0/compiler.36424714_0"
        /*0030*/ 	.string	"-arch sm_90a -m 64 "



//--------------------- .note.nv.cuinfo           --------------------------
	.section	.note.nv.cuinfo,"",@"SHT_NOTE"
	.sectionflags	@"SHF_NOTE_NV_CUINFO"
        /*0018*/ 	.short	0x0002
        /*001a*/ 	.short	0x005a
        /*001c*/ 	.short	0x0082
	.zero		2


//--------------------- .nv.info                  --------------------------
	.section	.nv.info,"",@"SHT_CUDA_INFO"
	.align	4


	//----- nvinfo : EIATTR_REGCOUNT
	.align		4
        /*0000*/ 	.byte	0x04, 0x2f
        /*0002*/ 	.short	(.L_12 - .L_11)
	.align		4
.L_11:
        /*0004*/ 	.word	index@(_ZN7cutlass13device_kernelINS_4gemm6kernel13GemmUniversalIN4cute5tupleIJiiiiEEENS1_10collective13CollectiveMmaINS1_37MainloopSm90TmaGmmaWarpSpecializedFP8ILi14ENS5_IJNS4_1CILi4EEENSA_ILi1EEESC_EEENS1_32KernelTmaWarpSpecializedPingpongEEENS5_IJNSA_ILi64EEESG_NSA_ILi128EEEEEENS_12float_e4m3_tENS5_IJlSC_lEEESJ_SK_NS4_8TiledMMAINS4_8MMA_AtomIJNS4_4SM904GMMA30MMA_64x64x32_F32E4M3E4M3_SS_TNILNSO_7ScaleInE1ELSQ_1EEEEEENS4_6LayoutINS5_IJSC_SC_SC_EEENS5_IJNSA_ILi0EEESV_SV_EEEEENS5_IJNS4_10UnderscoreESY_SY_EEEEENS4_13SM90_TMA_LOADENS4_14ComposedLayoutINS4_7SwizzleILi3ELi4ELi3EEENS4_18smem_ptr_flag_bitsILi8EEENST_INS5_IJNSA_ILi8EEESH_EEENS5_IJSH_SC_EEEEEEEvNS4_8identityENS4_23SM90_TMA_LOAD_MULTICASTES1B_vS1C_EENS_8epilogue10collective6detail29Sm90TmaWarpSpecializedAdapterINS1G_15DefaultEpilogueISJ_SK_SK_NS1F_6thread17LinearCombinationISJ_Li1EffLNS1K_9ScaleType4KindE0ELNS_15FloatRoundStyleE2ESJ_EENS1_15EpilogueDefaultEEEEEvvEEEEvNT_6ParamsE)
        /*0008*/ 	.word	0x000000a8


	//----- nvinfo : EIATTR_FRAME_SIZE
	.align		4
.L_12:
        /*000c*/ 	.byte	0x04, 0x11
        /*000e*/ 	.short	(.L_14 - .L_13)
	.align		4
.L_13:
        /*0010*/ 	.word	index@(_ZN7cutlass13device_kernelINS_4gemm6kernel13GemmUniversalIN4cute5tupleIJiiiiEEENS1_10collective13CollectiveMmaINS1_37MainloopSm90TmaGmmaWarpSpecializedFP8ILi14ENS5_IJNS4_1CILi4EEENSA_ILi1EEESC_EEENS1_32KernelTmaWarpSpecializedPingpongEEENS5_IJNSA_ILi64EEESG_NSA_ILi128EEEEEENS_12float_e4m3_tENS5_IJlSC_lEEESJ_SK_NS4_8TiledMMAINS4_8MMA_AtomIJNS4_4SM904GMMA30MMA_64x64x32_F32E4M3E4M3_SS_TNILNSO_7ScaleInE1ELSQ_1EEEEEENS4_6LayoutINS5_IJSC_SC_SC_EEENS5_IJNSA_ILi0EEESV_SV_EEEEENS5_IJNS4_10UnderscoreESY_SY_EEEEENS4_13SM90_TMA_LOADENS4_14ComposedLayoutINS4_7SwizzleILi3ELi4ELi3EEENS4_18smem_ptr_flag_bitsILi8EEENST_INS5_IJNSA_ILi8EEESH_EEENS5_IJSH_SC_EEEEEEEvNS4_8identityENS4_23SM90_TMA_LOAD_MULTICASTES1B_vS1C_EENS_8epilogue10collective6detail29Sm90TmaWarpSpecializedAdapterINS1G_15DefaultEpilogueISJ_SK_SK_NS1F_6thread17LinearCombinationISJ_Li1EffLNS1K_9ScaleType4KindE0ELNS_15FloatRoundStyleE2ESJ_EENS1_15EpilogueDefaultEEEEEvvEEEEvNT_6ParamsE)
        /*0014*/ 	.word	0x00000000


	//----- nvinfo : EIATTR_MIN_STACK_SIZE
	.align		4
.L_14:
        /*0018*/ 	.byte	0x04, 0x12
        /*001a*/ 	.short	(.L_16 - .L_15)
	.align		4
.L_15:
        /*001c*/ 	.word	index@(_ZN7cutlass13device_kernelINS_4gemm6kernel13GemmUniversalIN4cute5tupleIJiiiiEEENS1_10collective13CollectiveMmaINS1_37MainloopSm90TmaGmmaWarpSpecializedFP8ILi14ENS5_IJNS4_1CILi4EEENSA_ILi1EEESC_EEENS1_32KernelTmaWarpSpecializedPingpongEEENS5_IJNSA_ILi64EEESG_NSA_ILi128EEEEEENS_12float_e4m3_tENS5_IJlSC_lEEESJ_SK_NS4_8TiledMMAINS4_8MMA_AtomIJNS4_4SM904GMMA30MMA_64x64x32_F32E4M3E4M3_SS_TNILNSO_7ScaleInE1ELSQ_1EEEEEENS4_6LayoutINS5_IJSC_SC_SC_EEENS5_IJNSA_ILi0EEESV_SV_EEEEENS5_IJNS4_10UnderscoreESY_SY_EEEEENS4_13SM90_TMA_LOADENS4_14ComposedLayoutINS4_7SwizzleILi3ELi4ELi3EEENS4_18smem_ptr_flag_bitsILi8EEENST_INS5_IJNSA_ILi8EEESH_EEENS5_IJSH_SC_EEEEEEEvNS4_8identityENS4_23SM90_TMA_LOAD_MULTICASTES1B_vS1C_EENS_8epilogue10collective6detail29Sm90TmaWarpSpecializedAdapterINS1G_15DefaultEpilogueISJ_SK_SK_NS1F_6thread17LinearCombinationISJ_Li1EffLNS1K_9ScaleType4KindE0ELNS_15FloatRoundStyleE2ESJ_EENS1_15EpilogueDefaultEEEEEvvEEEEvNT_6ParamsE)
        /*0020*/ 	.word	0x00000000
.L_16:


//--------------------- .nv.compat                --------------------------
	.section	.nv.compat,"",@"SHT_CUDA_COMPAT_INFO"
	.align	4
        /*0000*/ 	.byte	0x02, 0x09, 0x01, 0x00, 0x02, 0x02, 0x04, 0x00, 0x02, 0x05, 0x05, 0x00, 0x03, 0x07, 0x01, 0x01
        /*0010*/ 	.byte	0x02, 0x03, 0x01, 0x00, 0x02, 0x06, 0x01, 0x00, 0x04, 0x0b, 0x08, 0x00, 0x00, 0x00, 0x00, 0x00
        /*0020*/ 	.byte	0x00, 0x00, 0x00, 0x00


//--------------------- .nv.info._ZN7cutlass13device_kernelINS_4gemm6kernel13GemmUniversalIN4cute5tupleIJiiiiEEENS1_10collective13CollectiveMmaINS1_37MainloopSm90TmaGmmaWarpSpecializedFP8ILi14ENS5_IJNS4_1CILi4EEENSA_ILi1EEESC_EEENS1_32KernelTmaWarpSpecializedPingpongEEENS5_IJNSA_ILi64EEESG_NSA_ILi128EEEEEENS_12float_e4m3_tENS5_IJlSC_lEEESJ_SK_NS4_8TiledMMAINS4_8MMA_AtomIJNS4_4SM904GMMA30MMA_64x64x32_F32E4M3E4M3_SS_TNILNSO_7ScaleInE1ELSQ_1EEEEEENS4_6LayoutINS5_IJSC_SC_SC_EEENS5_IJNSA_ILi0EEESV_SV_EEEEENS5_IJNS4_10UnderscoreESY_SY_EEEEENS4_13SM90_TMA_LOADENS4_14ComposedLayoutINS4_7SwizzleILi3ELi4ELi3EEENS4_18smem_ptr_flag_bitsILi8EEENST_INS5_IJNSA_ILi8EEESH_EEENS5_IJSH_SC_EEEEEEEvNS4_8identityENS4_23SM90_TMA_LOAD_MULTICASTES1B_vS1C_EENS_8epilogue10collective6detail29Sm90TmaWarpSpecializedAdapterINS1G_15DefaultEpilogueISJ_SK_SK_NS1F_6thread17LinearCombinationISJ_Li1EffLNS1K_9ScaleType4KindE0ELNS_15FloatRoundStyleE2ESJ_EENS1_15EpilogueDefaultEEEEEvvEEEEvNT_6ParamsE --------------------------
	.section	.nv.info._ZN7cutlass13device_kernelINS_4gemm6kernel13GemmUniversalIN4cute5tupleIJiiiiEEENS1_10collective13CollectiveMmaINS1_37MainloopSm90TmaGmmaWarpSpecializedFP8ILi14ENS5_IJNS4_1CILi4EEENSA_ILi1EEESC_EEENS1_32KernelTmaWarpSpecializedPingpongEEENS5_IJNSA_ILi64EEESG_NSA_ILi128EEEEEENS_12float_e4m3_tENS5_IJlSC_lEEESJ_SK_NS4_8TiledMMAINS4_8MMA_AtomIJNS4_4SM904GMMA30MMA_64x64x32_F32E4M3E4M3_SS_TNILNSO_7ScaleInE1ELSQ_1EEEEEENS4_6LayoutINS5_IJSC_SC_SC_EEENS5_IJNSA_ILi0EEESV_SV_EEEEENS5_IJNS4_10UnderscoreESY_SY_EEEEENS4_13SM90_TMA_LOADENS4_14ComposedLayoutINS4_7SwizzleILi3ELi4ELi3EEENS4_18smem_ptr_flag_bitsILi8EEENST_INS5_IJNSA_ILi8EEESH_EEENS5_IJSH_SC_EEEEEEEvNS4_8identityENS4_23SM90_TMA_LOAD_MULTICASTES1B_vS1C_EENS_8epilogue10collective6detail29Sm90TmaWarpSpecializedAdapterINS1G_15DefaultEpilogueISJ_SK_SK_NS1F_6thread17LinearCombinationISJ_Li1EffLNS1K_9ScaleType4KindE0ELNS_15FloatRoundStyleE2ESJ_EENS1_15EpilogueDefaultEEEEEvvEEEEvNT_6ParamsE,"",@"SHT_CUDA_INFO"
	.sectionflags	@""
	.align	4


	//----- nvinfo : EIATTR_CUDA_API_VERSION
	.align		4
        /*0000*/ 	.byte	0x04, 0x37
        /*0002*/ 	.short	(.L_18 - .L_17)
.L_17:
        /*0004*/ 	.word	0x00000082


	//----- nvinfo : EIATTR_KPARAM_INFO
	.align		4
.L_18:
        /*0008*/ 	.byte	0x04, 0x17
        /*000a*/ 	.short	(.L_20 - .L_19)
.L_19:
        /*000c*/ 	.word	0x00000000
        /*0010*/ 	.short	0x0000
        /*0012*/ 	.short	0x0070
        /*0014*/ 	.byte	0x00, 0xf0, 0x01, 0x10


	//----- nvinfo : EIATTR_SPARSE_MMA_MASK
	.align		4
.L_20:
        /*0018*/ 	.byte	0x03, 0x50
        /*001a*/ 	.short	0x0000


	//----- nvinfo : EIATTR_MAXREG_COUNT
	.align		4
        /*001c*/ 	.byte	0x03, 0x1b
        /*001e*/ 	.short	0x00a8


	//----- nvinfo : EIATTR_NUM_BARRIERS
	.align		4
        /*0020*/ 	.byte	0x02, 0x4c
        /*0022*/ 	.byte	0x01
	.zero		1


	//----- nvinfo : EIATTR_MERCURY_ISA_VERSION
	.align		4
        /*0024*/ 	.byte	0x03, 0x5f
        /*0026*/ 	.short	0x0101


	//----- nvinfo : EIATTR_INT_WARP_WIDE_INSTR_OFFSETS
	.align		4
        /*0028*/ 	.byte	0x04, 0x31
        /*002a*/ 	.short	(.L_22 - .L_21)


	//   ....[0]....
.L_21:
        /*002c*/ 	.word	0x00000670


	//   ....[1]....
        /*0030*/ 	.word	0x000006b0


	//   ....[2]....
        /*0034*/ 	.word	0x00000720


	//   ....[3]....
        /*0038*/ 	.word	0x00000730


	//   ....[4]....
        /*003c*/ 	.word	0x00000740


	//   ....[5]....
        /*0040*/ 	.word	0x00000750


	//   ....[6]....
        /*0044*/ 	.word	0x000008f0


	//   ....[7]....
        /*0048*/ 	.word	0x00000950


	//----- nvinfo : EIATTR_COOP_GROUP_MASK_REGIDS
	.align		4
.L_22:
        /*004c*/ 	.byte	0x04, 0x29
        /*004e*/ 	.short	(.L_24 - .L_23)


	//   ....[0]....
.L_23:
        /*0050*/ 	.word	0xffffffff


	//   ....[1]....
        /*0054*/ 	.word	0xffffffff


	//   ....[2]....
        /*0058*/ 	.word	0xffffffff


	//   ....[3]....
        /*005c*/ 	.word	0xffffffff


	//   ....[4]....
        /*0060*/ 	.word	0xffffffff


	//   ....[5]....
        /*0064*/ 	.word	0xffffffff


	//   ....[6]....
        /*0068*/ 	.word	0xffffffff


	//----- nvinfo : EIATTR_COOP_GROUP_INSTR_OFFSETS
	.align		4
.L_24:
        /*006c*/ 	.byte	0x04, 0x28
        /*006e*/ 	.short	(.L_26 - .L_25)


	//   ....[0]....
.L_25:
        /*0070*/ 	.word	0x00000060


	//   ....[1]....
        /*0074*/ 	.word	0x00000070


	//   ....[2]....
        /*0078*/ 	.word	0x00000130


	//   ....[3]....
        /*007c*/ 	.word	0x00000440


	//   ....[4]....
        /*0080*/ 	.word	0x00000480


	//   ....[5]....
        /*0084*/ 	.word	0x00000510


	//   ....[6]....
        /*0088*/ 	.word	0x00000ae0


	//----- nvinfo : EIATTR_REG_RECONFIG
	.align		4
.L_26:
        /*008c*/ 	.byte	0x01, 0x54
	.zero		2


	//----- nvinfo : EIATTR_MBARRIER_INSTR_OFFSETS
	.align		4
        /*0090*/ 	.byte	0x04, 0x39
        /*0092*/ 	.short	(.L_28 - .L_27)


	//   ....[0]....
.L_27:
        /*0094*/ 	.word	0x00000250
        /*0098*/ 	.word	0x000000ff
        /*009c*/ 	.word	0x00000000
        /*00a0*/ 	.short	0x0100
        /*00a2*/ 	.byte	0x08
	.zero		1


	//   ....[1]....
        /*00a4*/ 	.word	0x00000260
        /*00a8*/ 	.word	0x000000ff
        /*00ac*/ 	.word	0x00000070
        /*00b0*/ 	.short	0x0100
        /*00b2*/ 	.byte	0x08
	.zero		1


	//   ....[2]....
        /*00b4*/ 	.word	0x00000270
        /*00b8*/ 	.word	0x000000ff
        /*00bc*/ 	.word	0x00000008
        /*00c0*/ 	.short	0x0100
        /*00c2*/ 	.byte	0x08
	.zero		1


	//   ....[3]....
        /*00c4*/ 	.word	0x00000280
        /*00c8*/ 	.word	0x000000ff
        /*00cc*/ 	.word	0x00000078
        /*00d0*/ 	.short	0x0100
        /*00d2*/ 	.byte	0x08
	.zero		1


	//   ....[4]....
        /*00d4*/ 	.word	0x00000290
        /*00d8*/ 	.word	0x000000ff
        /*00dc*/ 	.word	0x00000010
        /*00e0*/ 	.short	0x0100
        /*00e2*/ 	.byte	0x08
	.zero		1


	//   ....[5]....
        /*00e4*/ 	.word	0x000002a0
        /*00e8*/ 	.word	0x000000ff
        /*00ec*/ 	.word	0x00000080
        /*00f0*/ 	.short	0x0100
        /*00f2*/ 	.byte	0x08
	.zero		1


	//   ....[6]....
        /*00f4*/ 	.word	0x000002b0
        /*00f8*/ 	.word	0x000000ff
        /*00fc*/ 	.word	0x00000018
        /*0100*/ 	.short	0x0100
        /*0102*/ 	.byte	0x08
	.zero		1


	//   ....[7]....
        /*0104*/ 	.word	0x000002c0
        /*0108*/ 	.word	0x000000ff
        /*010c*/ 	.word	0x00000088
        /*0110*/ 	.short	0x0100
        /*0112*/ 	.byte	0x08
	.zero		1


	//   ....[8]....
        /*0114*/ 	.word	0x000002d0
        /*0118*/ 	.word	0x000000ff
        /*011c*/ 	.word	0x00000020
        /*0120*/ 	.short	0x0100
        /*0122*/ 	.byte	0x08
	.zero		1


	//   ....[9]....
        /*0124*/ 	.word	0x000002e0
        /*0128*/ 	.word	0x000000ff
        /*012c*/ 	.word	0x00000090
        /*0130*/ 	.short	0x0100
        /*0132*/ 	.byte	0x08
	.zero		1


	//   ....[10]....
        /*0134*/ 	.word	0x000002f0
        /*0138*/ 	.word	0x000000ff
        /*013c*/ 	.word	0x00000028
        /*0140*/ 	.short	0x0100
        /*0142*/ 	.byte	0x08
	.zero		1


	//   ....[11]....
        /*0144*/ 	.word	0x00000300
        /*0148*/ 	.word	0x000000ff
        /*014c*/ 	.word	0x00000098
        /*0150*/ 	.short	0x0100
        /*0152*/ 	.byte	0x08
	.zero		1


	//   ....[12]....
        /*0154*/ 	.word	0x00000310
        /*0158*/ 	.word	0x000000ff
        /*015c*/ 	.word	0x00000030
        /*0160*/ 	.short	0x0100
        /*0162*/ 	.byte	0x08
	.zero		1


	//   ....[13]....
        /*0164*/ 	.word	0x00000320
        /*0168*/ 	.word	0x000000ff
        /*016c*/ 	.word	0x000000a0
        /*0170*/ 	.short	0x0100
        /*0172*/ 	.byte	0x08
	.zero		1


	//   ....[14]....
        /*0174*/ 	.word	0x00000330
        /*0178*/ 	.word	0x000000ff
        /*017c*/ 	.word	0x00000038
        /*0180*/ 	.short	0x0100
        /*0182*/ 	.byte	0x08
	.zero		1


	//   ....[15]....
        /*0184*/ 	.word	0x00000340
        /*0188*/ 	.word	0x000000ff
        /*018c*/ 	.word	0x000000a8
        /*0190*/ 	.short	0x0100
        /*0192*/ 	.byte	0x08
	.zero		1


	//   ....[16]....
        /*0194*/ 	.word	0x00000350
        /*0198*/ 	.word	0x000000ff
        /*019c*/ 	.word	0x00000040
        /*01a0*/ 	.short	0x0100
        /*01a2*/ 	.byte	0x08
	.zero		1


	//   ....[17]....
        /*01a4*/ 	.word	0x00000360
        /*01a8*/ 	.word	0x000000ff
        /*01ac*/ 	.word	0x000000b0
        /*01b0*/ 	.short	0x0100
        /*01b2*/ 	.byte	0x08
	.zero		1


	//   ....[18]....
        /*01b4*/ 	.word	0x00000370
        /*01b8*/ 	.word	0x000000ff
        /*01bc*/ 	.word	0x00000048
        /*01c0*/ 	.short	0x0100
        /*01c2*/ 	.byte	0x08
	.zero		1


	//   ....[19]....
        /*01c4*/ 	.word	0x00000380
        /*01c8*/ 	.word	0x000000ff
        /*01cc*/ 	.word	0x000000b8
        /*01d0*/ 	.short	0x0100
        /*01d2*/ 	.byte	0x08
	.zero		1


	//   ....[20]....
        /*01d4*/ 	.word	0x00000390
        /*01d8*/ 	.word	0x000000ff
        /*01dc*/ 	.word	0x00000050
        /*01e0*/ 	.short	0x0100
        /*01e2*/ 	.byte	0x08
	.zero		1


	//   ....[21]....
        /*01e4*/ 	.word	0x000003a0
        /*01e8*/ 	.word	0x000000ff
        /*01ec*/ 	.word	0x000000c0
        /*01f0*/ 	.short	0x0100
        /*01f2*/ 	.byte	0x08
	.zero		1


	//   ....[22]....
        /*01f4*/ 	.word	0x000003b0
        /*01f8*/ 	.word	0x000000ff
        /*01fc*/ 	.word	0x00000058
        /*0200*/ 	.short	0x0100
        /*0202*/ 	.byte	0x08
	.zero		1


	//   ....[23]....
        /*0204*/ 	.word	0x000003c0
        /*0208*/ 	.word	0x000000ff
        /*020c*/ 	.word	0x000000c8
        /*0210*/ 	.short	0x0100
        /*0212*/ 	.byte	0x08
	.zero		1


	//   ....[24]....
        /*0214*/ 	.word	0x000003d0
        /*0218*/ 	.word	0x000000ff
        /*021c*/ 	.word	0x00000060
        /*0220*/ 	.short	0x0100
        /*0222*/ 	.byte	0x08
	.zero		1


	//   ....[25]....
        /*0224*/ 	.word	0x000003e0
        /*0228*/ 	.word	0x000000ff
        /*022c*/ 	.word	0x000000d0
        /*0230*/ 	.short	0x0100
        /*0232*/ 	.byte	0x08
	.zero		1


	//   ....[26]....
        /*0234*/ 	.word	0x000003f0
        /*0238*/ 	.word	0x000000ff
        /*023c*/ 	.word	0x00000068
        /*0240*/ 	.short	0x0100
        /*0242*/ 	.byte	0x08
	.zero		1


	//   ....[27]....
        /*0244*/ 	.word	0x00000400
        /*0248*/ 	.word	0x000000ff
        /*024c*/ 	.word	0x000000d8
        /*0250*/ 	.short	0x0100
        /*0252*/ 	.byte	0x08
	.zero		1


	//   ....[28]....
        /*0254*/ 	.word	0x00000940
        /*0258*/ 	.word	0x000000ff
        /*025c*/ 	.word	0x00000110
        /*0260*/ 	.short	0x0100
        /*0262*/ 	.byte	0x08
	.zero		1


	//   ....[29]....
        /*0264*/ 	.word	0x000009f0
        /*0268*/ 	.word	0x000000ff
        /*026c*/ 	.word	0x00000118
        /*0270*/ 	.short	0x0100
        /*0272*/ 	.byte	0x08
	.zero		1


	//   ....[30]....
        /*0274*/ 	.word	0x00000a60
        /*0278*/ 	.word	0x000000ff
        /*027c*/ 	.word	0x000000f0
        /*0280*/ 	.short	0x0100
        /*0282*/ 	.byte	0x09
	.zero		1


	//   ....[31]....
        /*0284*/ 	.word	0x00000a70
        /*0288*/ 	.word	0x000000ff
        /*028c*/ 	.word	0x000000f8
        /*0290*/ 	.short	0x0100
        /*0292*/ 	.byte	0x09
	.zero		1


	//   ....[32]....
        /*0294*/ 	.word	0x00000a80
        /*0298*/ 	.word	0x000000ff
        /*029c*/ 	.word	0x00000100
        /*02a0*/ 	.short	0x0100
        /*02a2*/ 	.byte	0x09
	.zero		1


	//   ....[33]....
        /*02a4*/ 	.word	0x00000a90
        /*02a8*/ 	.word	0x000000ff
        /*02ac*/ 	.word	0x00000108
        /*02b0*/ 	.short	0x0100
        /*02b2*/ 	.byte	0x09
	.zero		1


	//   ....[34]....
        /*02b4*/ 	.word	0x00001880
        /*02b8*/ 	.word	0x000000ff
        /*02bc*/ 	.word	0xfffffff8
        /*02c0*/ 	.short	0x010a
        /*02c2*/ 	.byte	0x0b
	.zero		1


	//   ....[35]....
        /*02c4*/ 	.word	0x00001b50
        /*02c8*/ 	.word	0x000000ff
        /*02cc*/ 	.word	0x00000000
        /*02d0*/ 	.short	0x010a
        /*02d2*/ 	.byte	0x06
	.zero		1


	//   ....[36]....
        /*02d4*/ 	.word	0x00001b90
        /*02d8*/ 	.word	0x000000ff
        /*02dc*/ 	.word	0x00000000
        /*02e0*/ 	.short	0x010a
        /*02e2*/ 	.byte	0x06
	.zero		1


	//   ....[37]....
        /*02e4*/ 	.word	0x000021c0
        /*02e8*/ 	.word	0x000000ff
        /*02ec*/ 	.word	0x00000000
        /*02f0*/ 	.short	0x010a
        /*02f2*/ 	.byte	0x10
	.zero		1


	//   ....[38]....
        /*02f4*/ 	.word	0x00002200
        /*02f8*/ 	.word	0x000000ff
        /*02fc*/ 	.word	0x00000000
        /*0300*/ 	.short	0x010a
        /*0302*/ 	.byte	0x10
	.zero		1


	//   ....[39]....
        /*0304*/ 	.word	0x000026a0
        /*0308*/ 	.word	0x00000013
        /*030c*/ 	.word	0x00000000
        /*0310*/ 	.short	0x0101
        /*0312*/ 	.byte	0x3f
	.zero		1


	//   ....[40]....
        /*0314*/ 	.word	0x00002a20
        /*0318*/ 	.word	0x00000011
        /*031c*/ 	.word	0x00000000
        /*0320*/ 	.short	0x0101
        /*0322*/ 	.byte	0x17
	.zero		1


	//   ....[41]....
        /*0324*/ 	.word	0x00002b50
        /*0328*/ 	.word	0x00000010
        /*032c*/ 	.word	0x00000000
        /*0330*/ 	.short	0x0101
        /*0332*/ 	.byte	0x3f
	.zero		1


	//   ....[42]....
        /*0334*/ 	.word	0x00002c10
        /*0338*/ 	.word	0x000000ff
        /*033c*/ 	.word	0x00000008
        /*0340*/ 	.short	0x010a
        /*0342*/ 	.byte	0x0b
	.zero		1


	//   ....[43]....
        /*0344*/ 	.word	0x00005480
        /*0348*/ 	.word	0x00000004
        /*034c*/ 	.word	0x00000000
        /*0350*/ 	.short	0x0101
        /*0352*/ 	.byte	0x17
	.zero		1


	//   ....[44]....
        /*0354*/ 	.word	0x00005da0
        /*0358*/ 	.word	0x00000013
        /*035c*/ 	.word	0x00000070
        /*0360*/ 	.short	0x010a
        /*0362*/ 	.byte	0x3f
	.zero		1


	//   ....[45]....
        /*0364*/ 	.word	0x00006130
        /*0368*/ 	.word	0x0000000a
        /*036c*/ 	.word	0x00000118
        /*0370*/ 	.short	0x0101
        /*0372*/ 	.byte	0x3f
	.zero		1


	//   ....[46]....
        /*0374*/ 	.word	0x00006890
        /*0378*/ 	.word	0x00000005
        /*037c*/ 	.word	0x00000000
        /*0380*/ 	.short	0x010a
        /*0382*/ 	.byte	0x3f
	.zero		1


	//   ....[47]....
        /*0384*/ 	.word	0x00006910
        /*0388*/ 	.word	0x00000007
        /*038c*/ 	.word	0x00000000
        /*0390*/ 	.short	0x010a
        /*0392*/ 	.byte	0x3f
	.zero		1


	//   ....[48]....
        /*0394*/ 	.word	0x000069a0
        /*0398*/ 	.word	0x00000006
        /*039c*/ 	.word	0x00000000
        /*03a0*/ 	.short	0x010a
        /*03a2*/ 	.byte	0x3f
	.zero		1


	//   ....[49]....
        /*03a4*/ 	.word	0x00006a30
        /*03a8*/ 	.word	0x00000009
        /*03ac*/ 	.word	0x00000000
        /*03b0*/ 	.short	0x010a
        /*03b2*/ 	.byte	0x3f
	.zero		1


	//   ....[50]....
        /*03b4*/ 	.word	0x00006ac0
        /*03b8*/ 	.word	0x00000006
        /*03bc*/ 	.word	0x00000000
        /*03c0*/ 	.short	0x010a
        /*03c2*/ 	.byte	0x3f
	.zero		1


	//   ....[51]....
        /*03c4*/ 	.word	0x00006b50
        /*03c8*/ 	.word	0x00000009
        /*03cc*/ 	.word	0x00000000
        /*03d0*/ 	.short	0x010a
        /*03d2*/ 	.byte	0x3f
	.zero		1


	//   ....[52]....
        /*03d4*/ 	.word	0x00006be0
        /*03d8*/ 	.word	0x00000006
        /*03dc*/ 	.word	0x00000000
        /*03e0*/ 	.short	0x010a
        /*03e2*/ 	.byte	0x3f
	.zero		1


	//   ....[53]....
        /*03e4*/ 	.word	0x00006c70
        /*03e8*/ 	.word	0x00000009
        /*03ec*/ 	.word	0x00000000
        /*03f0*/ 	.short	0x010a
        /*03f2*/ 	.byte	0x3f
	.zero		1


	//   ....[54]....
        /*03f4*/ 	.word	0x00006d00
        /*03f8*/ 	.word	0x00000006
        /*03fc*/ 	.word	0x00000000
        /*0400*/ 	.short	0x010a
        /*0402*/ 	.byte	0x3f
	.zero		1


	//   ....[55]....
        /*0404*/ 	.word	0x00006d90
        /*0408*/ 	.word	0x00000009
        /*040c*/ 	.word	0x00000000
        /*0410*/ 	.short	0x010a
        /*0412*/ 	.byte	0x3f
	.zero		1


	//   ....[56]....
        /*0414*/ 	.word	0x00006e20
        /*0418*/ 	.word	0x00000006
        /*041c*/ 	.word	0x00000000
        /*0420*/ 	.short	0x010a
        /*0422*/ 	.byte	0x3f
	.zero		1


	//   ....[57]....
        /*0424*/ 	.word	0x00006eb0
        /*0428*/ 	.word	0x00000009
        /*042c*/ 	.word	0x00000000
        /*0430*/ 	.short	0x010a
        /*0432*/ 	.byte	0x3f
	.zero		1


	//   ....[58]....
        /*0434*/ 	.word	0x00006f40
        /*0438*/ 	.word	0x00000006
        /*043c*/ 	.word	0x00000000
        /*0440*/ 	.short	0x010a
        /*0442*/ 	.byte	0x3f
	.zero		1


	//   ....[59]....
        /*0444*/ 	.word	0x00006fd0
        /*0448*/ 	.word	0x00000003
        /*044c*/ 	.word	0x00000000
        /*0450*/ 	.short	0x010a
        /*0452*/ 	.byte	0x3f
	.zero		1


	//   ....[60]....
        /*0454*/ 	.word	0x00007040
        /*0458*/ 	.word	0x00000011
        /*045c*/ 	.word	0xfffffff8
        /*0460*/ 	.short	0x010a
        /*0462*/ 	.byte	0x3f
	.zero		1


	//   ....[61]....
        /*0464*/ 	.word	0x000070a0
        /*0468*/ 	.word	0x00000011
        /*046c*/ 	.word	0x00000000
        /*0470*/ 	.short	0x010a
        /*0472*/ 	.byte	0x3f
	.zero		1


	//   ....[62]....
        /*0474*/ 	.word	0x00007100
        /*0478*/ 	.word	0x00000013
        /*047c*/ 	.word	0x00000000
        /*0480*/ 	.short	0x010a
        /*0482*/ 	.byte	0x3f
	.zero		1


	//   ....[63]....
        /*0484*/ 	.word	0x00007160
        /*0488*/ 	.word	0x00000011
        /*048c*/ 	.word	0x00000008
        /*0490*/ 	.short	0x010a
        /*0492*/ 	.byte	0x3f
	.zero		1


	//   ....[64]....
        /*0494*/ 	.word	0x00007230
        /*0498*/ 	.word	0x00000013
        /*049c*/ 	.word	0x00000070
        /*04a0*/ 	.short	0x010a
        /*04a2*/ 	.byte	0x3f
	.zero		1


	//   ....[65]....
        /*04a4*/ 	.word	0x00007310
        /*04a8*/ 	.word	0x00000005
        /*04ac*/ 	.word	0x00000000
        /*04b0*/ 	.short	0x010a
        /*04b2*/ 	.byte	0x3f
	.zero		1


	//   ....[66]....
        /*04b4*/ 	.word	0x00007360
        /*04b8*/ 	.word	0x00000007
        /*04bc*/ 	.word	0x00000000
        /*04c0*/ 	.short	0x010a
        /*04c2*/ 	.byte	0x3f
	.zero		1


	//   ....[67]....
        /*04c4*/ 	.word	0x000073b0
        /*04c8*/ 	.word	0x00000006
        /*04cc*/ 	.word	0x00000000
        /*04d0*/ 	.short	0x010a
        /*04d2*/ 	.byte	0x3f
	.zero		1


	//   ....[68]....
        /*04d4*/ 	.word	0x00007400
        /*04d8*/ 	.word	0x00000009
        /*04dc*/ 	.word	0x00000000
        /*04e0*/ 	.short	0x010a
        /*04e2*/ 	.byte	0x3f
	.zero		1


	//   ....[69]....
        /*04e4*/ 	.word	0x00007450
        /*04e8*/ 	.word	0x00000006
        /*04ec*/ 	.word	0x00000000
        /*04f0*/ 	.short	0x010a
        /*04f2*/ 	.byte	0x3f
	.zero		1


	//   ....[70]....
        /*04f4*/ 	.word	0x000074a0
        /*04f8*/ 	.word	0x00000009
        /*04fc*/ 	.word	0x00000000
        /*0500*/ 	.short	0x010a
        /*0502*/ 	.byte	0x3f
	.zero		1


	//   ....[71]....
        /*0504*/ 	.word	0x000074f0
        /*0508*/ 	.word	0x00000006
        /*050c*/ 	.word	0x00000000
        /*0510*/ 	.short	0x010a
        /*0512*/ 	.byte	0x3f
	.zero		1


	//   ....[72]....
        /*0514*/ 	.word	0x00007540
        /*0518*/ 	.word	0x00000009
        /*051c*/ 	.word	0x00000000
        /*0520*/ 	.short	0x010a
        /*0522*/ 	.byte	0x3f
	.zero		1


	//   ....[73]....
        /*0524*/ 	.word	0x00007590
        /*0528*/ 	.word	0x00000006
        /*052c*/ 	.word	0x00000000
        /*0530*/ 	.short	0x010a
        /*0532*/ 	.byte	0x3f
	.zero		1


	//   ....[74]....
        /*0534*/ 	.word	0x000075e0
        /*0538*/ 	.word	0x00000009
        /*053c*/ 	.word	0x00000000
        /*0540*/ 	.short	0x010a
        /*0542*/ 	.byte	0x3f
	.zero		1


	//   ....[75]....
        /*0544*/ 	.word	0x00007630
        /*0548*/ 	.word	0x00000006
        /*054c*/ 	.word	0x00000000
        /*0550*/ 	.short	0x010a
        /*0552*/ 	.byte	0x3f
	.zero		1


	//   ....[76]....
        /*0554*/ 	.word	0x00007680
        /*0558*/ 	.word	0x00000009
        /*055c*/ 	.word	0x00000000
        /*0560*/ 	.short	0x010a
        /*0562*/ 	.byte	0x3f
	.zero		1


	//   ....[77]....
        /*0564*/ 	.word	0x000076d0
        /*0568*/ 	.word	0x00000006
        /*056c*/ 	.word	0x00000000
        /*0570*/ 	.short	0x010a
        /*0572*/ 	.byte	0x3f
	.zero		1


	//----- nvinfo : EIATTR_NUM_MBARRIERS
	.align		4
.L_28:
        /*0574*/ 	.byte	0x03, 0x38
        /*0576*/ 	.short	0x0022


	//----- nvinfo : EIATTR_EXIT_INSTR_OFFSETS
	.align		4
        /*0578*/ 	.byte	0x04, 0x1c
        /*057a*/ 	.short	(.L_30 - .L_29)


	//   ....[0]....
.L_29:
        /*057c*/ 	.word	0x00001540


	//   ....[1]....
        /*0580*/ 	.word	0x000015a0


	//   ....[2]....
        /*0584*/ 	.word	0x00005a90


	//   ....[3]....
        /*0588*/ 	.word	0x00005ac0


	//   ....[4]....
        /*058c*/ 	.word	0x00007020


	//----- nvinfo : EIATTR_MAX_THREADS
	.align		4
.L_30:
        /*0590*/ 	.byte	0x04, 0x05
        /*0592*/ 	.short	(.L_32 - .L_31)
.L_31:
        /*0594*/ 	.word	0x00000180
        /*0598*/ 	.word	0x00000001
        /*059c*/ 	.word	0x00000001


	//----- nvinfo : EIATTR_CRS_STACK_SIZE
	.align		4
.L_32:
        /*05a0*/ 	.byte	0x04, 0x1e
        /*05a2*/ 	.short	(.L_34 - .L_33)
.L_33:
        /*05a4*/ 	.word	0x00000000


	//----- nvinfo : EIATTR_CBANK_PARAM_SIZE
	.align		4
.L_34:
        /*05a8*/ 	.byte	0x03, 0x19
        /*05aa*/ 	.short	0x0470


	//----- nvinfo : EIATTR_PARAM_CBANK
	.align		4
        /*05ac*/ 	.byte	0x04, 0x0a
        /*05ae*/ 	.short	(.L_36 - .L_35)
	.align		4
.L_35:
        /*05b0*/ 	.word	index@(.nv.constant0._ZN7cutlass13device_kernelINS_4gemm6kernel13GemmUniversalIN4cute5tupleIJiiiiEEENS1_10collective13CollectiveMmaINS1_37MainloopSm90TmaGmmaWarpSpecializedFP8ILi14ENS5_IJNS4_1CILi4EEENSA_ILi1EEESC_EEENS1_32KernelTmaWarpSpecializedPingpongEEENS5_IJNSA_ILi64EEESG_NSA_ILi128EEEEEENS_12float_e4m3_tENS5_IJlSC_lEEESJ_SK_NS4_8TiledMMAINS4_8MMA_AtomIJNS4_4SM904GMMA30MMA_64x64x32_F32E4M3E4M3_SS_TNILNSO_7ScaleInE1ELSQ_1EEEEEENS4_6LayoutINS5_IJSC_SC_SC_EEENS5_IJNSA_ILi0EEESV_SV_EEEEENS5_IJNS4_10UnderscoreESY_SY_EEEEENS4_13SM90_TMA_LOADENS4_14ComposedLayoutINS4_7SwizzleILi3ELi4ELi3EEENS4_18smem_ptr_flag_bitsILi8EEENST_INS5_IJNSA_ILi8EEESH_EEENS5_IJSH_SC_EEEEEEEvNS4_8identityENS4_23SM90_TMA_LOAD_MULTICASTES1B_vS1C_EENS_8epilogue10collective6detail29Sm90TmaWarpSpecializedAdapterINS1G_15DefaultEpilogueISJ_SK_SK_NS1F_6thread17LinearCombinationISJ_Li1EffLNS1K_9ScaleType4KindE0ELNS_15FloatRoundStyleE2ESJ_EENS1_15EpilogueDefaultEEEEEvvEEEEvNT_6ParamsE)
        /*05b4*/ 	.short	0x0210
        /*05b6*/ 	.short	0x0470


	//----- nvinfo : EIATTR_SW_WAR
	.align		4
.L_36:
        /*05b8*/ 	.byte	0x04, 0x36
        /*05ba*/ 	.short	(.L_38 - .L_37)
.L_37:
        /*05bc*/ 	.word	0x00000008
.L_38:


//--------------------- .nv.callgraph             --------------------------
	.section	.nv.callgraph,"",@"SHT_CUDA_CALLGRAPH"
	.align	4
	.sectionentsize	8
	.align		4
        /*0000*/ 	.word	0x00000000
	.align		4
        /*0004*/ 	.word	0xffffffff
	.align		4
        /*0008*/ 	.word	0x00000000
	.align		4
        /*000c*/ 	.word	0xfffffffe
	.align		4
        /*0010*/ 	.word	0x00000000
	.align		4
        /*0014*/ 	.word	0xfffffffd
	.align		4
        /*0018*/ 	.word	0x00000000
	.align		4
        /*001c*/ 	.word	0xfffffffc


//--------------------- .nv.constant4             --------------------------
	.section	.nv.constant4,"a",@progbits
	.align	8
	.align		8
.nv.constant4:
        /*0000*/ 	.dword	_ZN40_INTERNAL_293b2d91_4_k_cu_95368f57_226294cuda3std3__45__cpo5beginE
	.align		8
        /*0008*/ 	.dword	_ZN40_INTERNAL_293b2d91_4_k_cu_95368f57_226294cuda3std3__45__cpo3endE
	.align		8
        /*0010*/ 	.dword	_ZN40_INTERNAL_293b2d91_4_k_cu_95368f57_226294cuda3std3__45__cpo6cbeginE
	.align		8
        /*0018*/ 	.dword	_ZN40_INTERNAL_293b2d91_4_k_cu_95368f57_226294cuda3std3__45__cpo4cendE
	.align		8
        /*0020*/ 	.dword	_ZN40_INTERNAL_293b2d91_4_k_cu_95368f57_226294cuda3std3__442_GLOBAL__N__293b2d91_4_k_cu_95368f57_226296ignoreE
	.align		8
        /*0028*/ 	.dword	_ZN40_INTERNAL_293b2d91_4_k_cu_95368f57_226294cuda3std3__419piecewise_constructE
	.align		8
        /*0030*/ 	.dword	_ZN40_INTERNAL_293b2d91_4_k_cu_95368f57_226294cuda3std3__48in_placeE
	.align		8
        /*0038*/ 	.dword	_ZN40_INTERNAL_293b2d91_4_k_cu_95368f57_226294cuda3std6ranges3__45__cpo4swapE
	.align		8
        /*0040*/ 	.dword	_ZN40_INTERNAL_293b2d91_4_k_cu_95368f57_226294cuda3std6ranges3__45__cpo9iter_moveE
	.align		8
        /*0048*/ 	.dword	_ZN40_INTERNAL_293b2d91_4_k_cu_95368f57_226294cute7productE
	.align		8
        /*0050*/ 	.dword	_ZN40_INTERNAL_293b2d91_4_k_cu_95368f57_226294cute1_E


//--------------------- .text._ZN7cutlass13device_kernelINS_4gemm6kernel13GemmUniversalIN4cute5tupleIJiiiiEEENS1_10collective13CollectiveMmaINS1_37MainloopSm90TmaGmmaWarpSpecializedFP8ILi14ENS5_IJNS4_1CILi4EEENSA_ILi1EEESC_EEENS1_32KernelTmaWarpSpecializedPingpongEEENS5_IJNSA_ILi64EEESG_NSA_ILi128EEEEEENS_12float_e4m3_tENS5_IJlSC_lEEESJ_SK_NS4_8TiledMMAINS4_8MMA_AtomIJNS4_4SM904GMMA30MMA_64x64x32_F32E4M3E4M3_SS_TNILNSO_7ScaleInE1ELSQ_1EEEEEENS4_6LayoutINS5_IJSC_SC_SC_EEENS5_IJNSA_ILi0EEESV_SV_EEEEENS5_IJNS4_10UnderscoreESY_SY_EEEEENS4_13SM90_TMA_LOADENS4_14ComposedLayoutINS4_7SwizzleILi3ELi4ELi3EEENS4_18smem_ptr_flag_bitsILi8EEENST_INS5_IJNSA_ILi8EEESH_EEENS5_IJSH_SC_EEEEEEEvNS4_8identityENS4_23SM90_TMA_LOAD_MULTICASTES1B_vS1C_EENS_8epilogue10collective6detail29Sm90TmaWarpSpecializedAdapterINS1G_15DefaultEpilogueISJ_SK_SK_NS1F_6thread17LinearCombinationISJ_Li1EffLNS1K_9ScaleType4KindE0ELNS_15FloatRoundStyleE2ESJ_EENS1_15EpilogueDefaultEEEEEvvEEEEvNT_6ParamsE --------------------------
	.section	.text._ZN7cutlass13device_kernelINS_4gemm6kernel13GemmUniversalIN4cute5tupleIJiiiiEEENS1_10collective13CollectiveMmaINS1_37MainloopSm90TmaGmmaWarpSpecializedFP8ILi14ENS5_IJNS4_1CILi4EEENSA_ILi1EEESC_EEENS1_32KernelTmaWarpSpecializedPingpongEEENS5_IJNSA_ILi64EEESG_NSA_ILi128EEEEEENS_12float_e4m3_tENS5_IJlSC_lEEESJ_SK_NS4_8TiledMMAINS4_8MMA_AtomIJNS4_4SM904GMMA30MMA_64x64x32_F32E4M3E4M3_SS_TNILNSO_7ScaleInE1ELSQ_1EEEEEENS4_6LayoutINS5_IJSC_SC_SC_EEENS5_IJNSA_ILi0EEESV_SV_EEEEENS5_IJNS4_10UnderscoreESY_SY_EEEEENS4_13SM90_TMA_LOADENS4_14ComposedLayoutINS4_7SwizzleILi3ELi4ELi3EEENS4_18smem_ptr_flag_bitsILi8EEENST_INS5_IJNSA_ILi8EEESH_EEENS5_IJSH_SC_EEEEEEEvNS4_8identityENS4_23SM90_TMA_LOAD_MULTICASTES1B_vS1C_EENS_8epilogue10collective6detail29Sm90TmaWarpSpecializedAdapterINS1G_15DefaultEpilogueISJ_SK_SK_NS1F_6thread17LinearCombinationISJ_Li1EffLNS1K_9ScaleType4KindE0ELNS_15FloatRoundStyleE2ESJ_EENS1_15EpilogueDefaultEEEEEvvEEEEvNT_6ParamsE,"ax",@progbits
	.align	128
.text._ZN7cutlass13device_kernelINS_4gemm6kernel13GemmUniversalIN4cute5tupleIJiiiiEEENS1_10collective13CollectiveMmaINS1_37MainloopSm90TmaGmmaWarpSpecializedFP8ILi14ENS5_IJNS4_1CILi4EEENSA_ILi1EEESC_EEENS1_32KernelTmaWarpSpecializedPingpongEEENS5_IJNSA_ILi64EEESG_NSA_ILi128EEEEEENS_12float_e4m3_tENS5_IJlSC_lEEESJ_SK_NS4_8TiledMMAINS4_8MMA_AtomIJNS4_4SM904GMMA30MMA_64x64x32_F32E4M3E4M3_SS_TNILNSO_7ScaleInE1ELSQ_1EEEEEENS4_6LayoutINS5_IJSC_SC_SC_EEENS5_IJNSA_ILi0EEESV_SV_EEEEENS5_IJNS4_10UnderscoreESY_SY_EEEEENS4_13SM90_TMA_LOADENS4_14ComposedLayoutINS4_7SwizzleILi3ELi4ELi3EEENS4_18smem_ptr_flag_bitsILi8EEENST_INS5_IJNSA_ILi8EEESH_EEENS5_IJSH_SC_EEEEEEEvNS4_8identityENS4_23SM90_TMA_LOAD_MULTICASTES1B_vS1C_EENS_8epilogue10collective6detail29Sm90TmaWarpSpecializedAdapterINS1G_15DefaultEpilogueISJ_SK_SK_NS1F_6thread17LinearCombinationISJ_Li1EffLNS1K_9ScaleType4KindE0ELNS_15FloatRoundStyleE2ESJ_EENS1_15EpilogueDefaultEEEEEvvEEEEvNT_6ParamsE:
        .type           _ZN7cutlass13device_kernelINS_4gemm6kernel13GemmUniversalIN4cute5tupleIJiiiiEEENS1_10collective13CollectiveMmaINS1_37MainloopSm90TmaGmmaWarpSpecializedFP8ILi14ENS5_IJNS4_1CILi4EEENSA_ILi1EEESC_EEENS1_32KernelTmaWarpSpecializedPingpongEEENS5_IJNSA_ILi64EEESG_NSA_ILi128EEEEEENS_12float_e4m3_tENS5_IJlSC_lEEESJ_SK_NS4_8TiledMMAINS4_8MMA_AtomIJNS4_4SM904GMMA30MMA_64x64x32_F32E4M3E4M3_SS_TNILNSO_7ScaleInE1ELSQ_1EEEEEENS4_6LayoutINS5_IJSC_SC_SC_EEENS5_IJNSA_ILi0EEESV_SV_EEEEENS5_IJNS4_10UnderscoreESY_SY_EEEEENS4_13SM90_TMA_LOADENS4_14ComposedLayoutINS4_7SwizzleILi3ELi4ELi3EEENS4_18smem_ptr_flag_bitsILi8EEENST_INS5_IJNSA_ILi8EEESH_EEENS5_IJSH_SC_EEEEEEEvNS4_8identityENS4_23SM90_TMA_LOAD_MULTICASTES1B_vS1C_EENS_8epilogue10collective6detail29Sm90TmaWarpSpecializedAdapterINS1G_15DefaultEpilogueISJ_SK_SK_NS1F_6thread17LinearCombinationISJ_Li1EffLNS1K_9ScaleType4KindE0ELNS_15FloatRoundStyleE2ESJ_EENS1_15EpilogueDefaultEEEEEvvEEEEvNT_6ParamsE,@function
        .size           _ZN7cutlass13device_kernelINS_4gemm6kernel13GemmUniversalIN4cute5tupleIJiiiiEEENS1_10collective13CollectiveMmaINS1_37MainloopSm90TmaGmmaWarpSpecializedFP8ILi14ENS5_IJNS4_1CILi4EEENSA_ILi1EEESC_EEENS1_32KernelTmaWarpSpecializedPingpongEEENS5_IJNSA_ILi64EEESG_NSA_ILi128EEEEEENS_12float_e4m3_tENS5_IJlSC_lEEESJ_SK_NS4_8TiledMMAINS4_8MMA_AtomIJNS4_4SM904GMMA30MMA_64x64x32_F32E4M3E4M3_SS_TNILNSO_7ScaleInE1ELSQ_1EEEEEENS4_6LayoutINS5_IJSC_SC_SC_EEENS5_IJNSA_ILi0EEESV_SV_EEEEENS5_IJNS4_10UnderscoreESY_SY_EEEEENS4_13SM90_TMA_LOADENS4_14ComposedLayoutINS4_7SwizzleILi3ELi4ELi3EEENS4_18smem_ptr_flag_bitsILi8EEENST_INS5_IJNSA_ILi8EEESH_EEENS5_IJSH_SC_EEEEEEEvNS4_8identityENS4_23SM90_TMA_LOAD_MULTICASTES1B_vS1C_EENS_8epilogue10collective6detail29Sm90TmaWarpSpecializedAdapterINS1G_15DefaultEpilogueISJ_SK_SK_NS1F_6thread17LinearCombinationISJ_Li1EffLNS1K_9ScaleType4KindE0ELNS_15FloatRoundStyleE2ESJ_EENS1_15EpilogueDefaultEEEEEvvEEEEvNT_6ParamsE,(.L_x_167 - _ZN7cutlass13device_kernelINS_4gemm6kernel13GemmUniversalIN4cute5tupleIJiiiiEEENS1_10collective13CollectiveMmaINS1_37MainloopSm90TmaGmmaWarpSpecializedFP8ILi14ENS5_IJNS4_1CILi4EEENSA_ILi1EEESC_EEENS1_32KernelTmaWarpSpecializedPingpongEEENS5_IJNSA_ILi64EEESG_NSA_ILi128EEEEEENS_12float_e4m3_tENS5_IJlSC_lEEESJ_SK_NS4_8TiledMMAINS4_8MMA_AtomIJNS4_4SM904GMMA30MMA_64x64x32_F32E4M3E4M3_SS_TNILNSO_7ScaleInE1ELSQ_1EEEEEENS4_6LayoutINS5_IJSC_SC_SC_EEENS5_IJNSA_ILi0EEESV_SV_EEEEENS5_IJNS4_10UnderscoreESY_SY_EEEEENS4_13SM90_TMA_LOADENS4_14ComposedLayoutINS4_7SwizzleILi3ELi4ELi3EEENS4_18smem_ptr_flag_bitsILi8EEENST_INS5_IJNSA_ILi8EEESH_EEENS5_IJSH_SC_EEEEEEEvNS4_8identityENS4_23SM90_TMA_LOAD_MULTICASTES1B_vS1C_EENS_8epilogue10collective6detail29Sm90TmaWarpSpecializedAdapterINS1G_15DefaultEpilogueISJ_SK_SK_NS1F_6thread17LinearCombinationISJ_Li1EffLNS1K_9ScaleType4KindE0ELNS_15FloatRoundStyleE2ESJ_EENS1_15EpilogueDefaultEEEEEvvEEEEvNT_6ParamsE)
        .other          _ZN7cutlass13device_kernelINS_4gemm6kernel13GemmUniversalIN4cute5tupleIJiiiiEEENS1_10collective13CollectiveMmaINS1_37MainloopSm90TmaGmmaWarpSpecializedFP8ILi14ENS5_IJNS4_1CILi4EEENSA_ILi1EEESC_EEENS1_32KernelTmaWarpSpecializedPingpongEEENS5_IJNSA_ILi64EEESG_NSA_ILi128EEEEEENS_12float_e4m3_tENS5_IJlSC_lEEESJ_SK_NS4_8TiledMMAINS4_8MMA_AtomIJNS4_4SM904GMMA30MMA_64x64x32_F32E4M3E4M3_SS_TNILNSO_7ScaleInE1ELSQ_1EEEEEENS4_6LayoutINS5_IJSC_SC_SC_EEENS5_IJNSA_ILi0EEESV_SV_EEEEENS5_IJNS4_10UnderscoreESY_SY_EEEEENS4_13SM90_TMA_LOADENS4_14ComposedLayoutINS4_7SwizzleILi3ELi4ELi3EEENS4_18smem_ptr_flag_bitsILi8EEENST_INS5_IJNSA_ILi8EEESH_EEENS5_IJSH_SC_EEEEEEEvNS4_8identityENS4_23SM90_TMA_LOAD_MULTICASTES1B_vS1C_EENS_8epilogue10collective6detail29Sm90TmaWarpSpecializedAdapterINS1G_15DefaultEpilogueISJ_SK_SK_NS1F_6thread17LinearCombinationISJ_Li1EffLNS1K_9ScaleType4KindE0ELNS_15FloatRoundStyleE2ESJ_EENS1_15EpilogueDefaultEEEEEvvEEEEvNT_6ParamsE,@"STO_CUDA_ENTRY STV_DEFAULT"
_ZN7cutlass13device_kernelINS_4gemm6kernel13GemmUniversalIN4cute5tupleIJiiiiEEENS1_10collective13CollectiveMmaINS1_37MainloopSm90TmaGmmaWarpSpecializedFP8ILi14ENS5_IJNS4_1CILi4EEENSA_ILi1EEESC_EEENS1_32KernelTmaWarpSpecializedPingpongEEENS5_IJNSA_ILi64EEESG_NSA_ILi128EEEEEENS_12float_e4m3_tENS5_IJlSC_lEEESJ_SK_NS4_8TiledMMAINS4_8MMA_AtomIJNS4_4SM904GMMA30MMA_64x64x32_F32E4M3E4M3_SS_TNILNSO_7ScaleInE1ELSQ_1EEEEEENS4_6LayoutINS5_IJSC_SC_SC_EEENS5_IJNSA_ILi0EEESV_SV_EEEEENS5_IJNS4_10UnderscoreESY_SY_EEEEENS4_13SM90_TMA_LOADENS4_14ComposedLayoutINS4_7SwizzleILi3ELi4ELi3EEENS4_18smem_ptr_flag_bitsILi8EEENST_INS5_IJNSA_ILi8EEESH_EEENS5_IJSH_SC_EEEEEEEvNS4_8identityENS4_23SM90_TMA_LOAD_MULTICASTES1B_vS1C_EENS_8epilogue10collective6detail29Sm90TmaWarpSpecializedAdapterINS1G_15DefaultEpilogueISJ_SK_SK_NS1F_6thread17LinearCombinationISJ_Li1EffLNS1K_9ScaleType4KindE0ELNS_15FloatRoundStyleE2ESJ_EENS1_15EpilogueDefaultEEEEEvvEEEEvNT_6ParamsE:
[----:B------:R-:W-:Y:S01]  /*0000*/  LDC R1, c[0x0][0x28] ;  /* 0x00000a00ff017b82 */ /* 0x000fe20000000800 */
[----:B------:R-:W0:Y:S01]  /*0010*/  S2R R11, SR_TID.X ;  /* 0x00000000000b7919 */ /* 0x000e220000002100 */
[----:B------:R-:W-:Y:S01]  /*0020*/  ELECT P0, URZ, PT ;  /* 0x00000000003f782f */ /* 0x000fe20003800000 */
[----:B------:R-:W-:Y:S01]  /*0030*/  BSSY B0, `(.L_x_0) ;  /* 0x000000f000007945 */ /* 0x000fe20003800000 */
[--C-:B0-----:R-:W-:Y:S02]  /*0040*/  SHF.R.U32.HI R0, RZ, 0x5, R11.reuse ;  /* 0x00000005ff007819 */ /* 0x101fe4000001160b */
[----:B------:R-:W-:-:S03]  /*0050*/  SHF.R.U32.HI R3, RZ, 0x7, R11 ;  /* 0x00000007ff037819 */ /* 0x000fc6000001160b */
[----:B------:R-:W0:Y:S04]  /*0060*/  SHFL.IDX PT, R2, R0, RZ, 0x1f ;  /* 0x00001fff00027589 */ /* 0x000e2800000e0000 */
[----:B------:R1:W2:Y:S01]  /*0070*/  SHFL.IDX PT, R5, R3, RZ, 0x1f ;  /* 0x00001fff03057589 */ /* 0x0002a200000e0000 */
[----:B0-----:R-:W-:-:S13]  /*0080*/  ISETP.NE.OR P0, PT, R2, RZ, !P0 ;  /* 0x000000ff0200720c */ /* 0x001fda0004705670 */
[----:B-12---:R-:W-:Y:S05]  /*0090*/  @P0 BRA `(.L_x_1) ;  /* 0x0000000000200947 */ /* 0x006fea0003800000 */
[----:B------:R-:W-:Y:S02]  /*00a0*/  ULDC.64 UR4, c[0x0][0x198] ;  /* 0x0000660000047ab9 */ /* 0x000fe40000000a00 */
[----:B------:R-:W-:Y:S02]  /*00b0*/  UIADD3 UR6, UP0, UR4, 0xf0, URZ ;  /* 0x000000f004067890 */ /* 0x000fe4000ff1e03f */
[----:B------:R-:W-:Y:S02]  /*00c0*/  UIADD3 UR4, UP1, UR4, 0x1f0, URZ ;  /* 0x000001f004047890 */ /* 0x000fe4000ff3e03f */
[----:B------:R-:W-:Y:S02]  /*00d0*/  UIADD3.X UR7, URZ, UR5, URZ, UP0, !UPT ;  /* 0x000000053f077290 */ /* 0x000fe400087fe43f */
[----:B------:R-:W-:-:S07]  /*00e0*/  UIADD3.X UR5, URZ, UR5, URZ, UP1, !UPT ;  /* 0x000000053f057290 */ /* 0x000fce0008ffe43f */
[----:B------:R0:W-:Y:S02]  /*00f0*/  UTMACCTL.PF [UR6] ;  /* 0x00000000060079b9 */ /* 0x0001e40008040000 */
[----:B------:R0:W-:Y:S02]  /*0100*/  UTMACCTL.PF [UR4] ;  /* 0x00000000040079b9 */ /* 0x0001e40008040000 */
[----:B0-----:R-:W-:Y:S01]  /*0110*/  NOP ;  /* 0x0000000000007918 */ /* 0x001fe20000000000 */
.L_x_1:
[----:B------:R-:W-:Y:S05]  /*0120*/  BSYNC B0 ;  /* 0x0000000000007941 */ /* 0x000fea0003800000 */
.L_x_0:
[----:B------:R-:W0:Y:S02]  /*0130*/  SHFL.IDX PT, R6, R0, RZ, 0x1f ;  /* 0x00001fff00067589 */ /* 0x000e2400000e0000 */
[----:B0-----:R-:W-:-:S13]  /*0140*/  ISETP.NE.AND P0, PT, R6, RZ, PT ;  /* 0x000000ff0600720c */ /* 0x001fda0003f05270 */
[----:B------:R-:W-:Y:S05]  /*0150*/  @P0 BRA `(.L_x_2) ;  /* 0x0000000000b40947 */ /* 0x000fea0003800000 */
[----:B------:R-:W-:Y:S01]  /*0160*/  ELECT P0, URZ, PT ;  /* 0x00000000003f782f */ /* 0x000fe20003800000 */
[----:B------:R-:W-:-:S12]  /*0170*/  BSSY B0, `(.L_x_2) ;  /* 0x000002b000007945 */ /* 0x000fd80003800000 */
[----:B------:R-:W-:Y:S05]  /*0180*/  @!P0 BRA `(.L_x_3) ;  /* 0x0000000000a48947 */ /* 0x000fea0003800000 */
[----:B------:R-:W0:Y:S01]  /*0190*/  S2UR UR8, SR_CgaCtaId ;  /* 0x00000000000879c3 */ /* 0x000e220000008800 */
[----:B------:R-:W-:Y:S01]  /*01a0*/  UMOV UR4, 0x400 ;  /* 0x0000040000047882 */ /* 0x000fe20000000000 */
[----:B------:R-:W-:Y:S01]  /*01b0*/  UMOV UR5, 0x1 ;  /* 0x0000000100057882 */ /* 0x000fe20000000000 */
[----:B------:R-:W-:Y:S02]  /*01c0*/  UMOV UR6, 0x4 ;  /* 0x0000000400067882 */ /* 0x000fe40000000000 */
[----:B------:R-:W-:-:S04]  /*01d0*/  UIADD3 UR6, -UR6, 0x100000, URZ ;  /* 0x0010000006067890 */ /* 0x000fc8000fffe13f */
[----:B------:R-:W-:Y:S02]  /*01e0*/  USHF.L.U32 UR7, UR6, 0xb, URZ ;  /* 0x0000000b06077899 */ /* 0x000fe4000800063f */
[----:B------:R-:W-:Y:S02]  /*01f0*/  USHF.L.U32 UR6, UR6, 0x1, URZ ;  /* 0x0000000106067899 */ /* 0x000fe4000800063f */
[----:B0-----:R-:W-:Y:S02]  /*0200*/  ULEA UR8, UR8, UR4, 0x18 ;  /* 0x0000000408087291 */ /* 0x001fe4000f8ec03f */
[----:B------:R-:W-:-:S04]  /*0210*/  UIADD3 UR4, -UR5, 0x100000, URZ ;  /* 0x0010000005047890 */ /* 0x000fc8000fffe13f */
[----:B------:R-:W-:Y:S02]  /*0220*/  USHF.L.U32 UR5, UR4, 0xb, URZ ;  /* 0x0000000b04057899 */ /* 0x000fe4000800063f */
[----:B------:R-:W-:Y:S01]  /*0230*/  USHF.L.U32 UR4, UR4, 0x1, URZ ;  /* 0x0000000104047899 */ /* 0x000fe2000800063f */
[----:B------:R-:W0:Y:S11]  /*0240*/  FENCE.VIEW.ASYNC.S ;  /* 0x00000000000073c6 */ /* 0x000e360000000000 */
[----:B0-----:R0:W1:Y:S01]  /*0250*/  SYNCS.EXCH.64 URZ, [UR8], UR4 ;  /* 0x00000004083f75b2 */ /* 0x0010620008000100 */
[----:B------:R0:W2:Y:S01]  /*0260*/  SYNCS.EXCH.64 URZ, [UR8+0x70], UR6 ;  /* 0x00007006083f75b2 */ /* 0x0000a20008000100 */
[----:B------:R0:W3:Y:S01]  /*0270*/  SYNCS.EXCH.64 URZ, [UR8+0x8], UR4 ;  /* 0x00000804083f75b2 */ /* 0x0000e20008000100 */
[----:B------:R0:W4:Y:S01]  /*0280*/  SYNCS.EXCH.64 URZ, [UR8+0x78], UR6 ;  /* 0x00007806083f75b2 */ /* 0x0001220008000100 */
[----:B------:R0:W0:Y:S01]  /*0290*/  SYNCS.EXCH.64 URZ, [UR8+0x10], UR4 ;  /* 0x00001004083f75b2 */ /* 0x0000220008000100 */
        /* <DEDUP_REMOVED lines=23> */
[----:B-1234-:R-:W-:Y:S01]  /*0410*/  NOP ;  /* 0x0000000000007918 */ /* 0x01efe20000000000 */
.L_x_3:
[----:B0-----:R-:W-:Y:S05]  /*0420*/  BSYNC B0 ;  /* 0x0000000000007941 */ /* 0x001fea0003800000 */
.L_x_2:
[----:B------:R-:W-:Y:S01]  /*0430*/  SHF.R.S32.HI R4, RZ, 0x1f, R11 ;  /* 0x0000001fff047819 */ /* 0x000fe2000001140b */
[----:B------:R-:W0:Y:S01]  /*0440*/  SHFL.IDX PT, R7, R0, RZ, 0x1f ;  /* 0x00001fff00077589 */ /* 0x000e2200000e0000 */
[----:B------:R-:W1:Y:S01]  /*0450*/  S2UR UR13, SR_CTAID.X ;  /* 0x00000000000d79c3 */ /* 0x000e620000002500 */
[----:B------:R-:W-:Y:S02]  /*0460*/  ELECT P0, URZ, PT ;  /* 0x00000000003f782f */ /* 0x000fe40003800000 */
[----:B------:R-:W-:Y:S01]  /*0470*/  LEA.HI R4, R4, R11, RZ, 0x7 ;  /* 0x0000000b04047211 */ /* 0x000fe200078f38ff */
[----:B------:R-:W2:Y:S01]  /*0480*/  SHFL.IDX PT, R8, R0, RZ, 0x1f ;  /* 0x00001fff00087589 */ /* 0x000ea200000e0000 */
[----:B------:R-:W-:Y:S01]  /*0490*/  SHF.R.S32.HI R9, RZ, 0x1f, R6 ;  /* 0x0000001fff097819 */ /* 0x000fe20000011406 */
[----:B------:R-:W-:Y:S01]  /*04a0*/  ULDC UR4, c[0x0][0x150] ;  /* 0x0000540000047ab9 */ /* 0x000fe20000000800 */
[----:B------:R-:W-:Y:S01]  /*04b0*/  LOP3.LUT R4, R4, 0xffffff80, RZ, 0xc0, !PT ;  /* 0xffffff8004047812 */ /* 0x000fe200078ec0ff */
[----:B------:R-:W3:Y:S01]  /*04c0*/  S2R R16, SR_CTAID.Y ;  /* 0x0000000000107919 */ /* 0x000ee20000002600 */
[----:B------:R-:W-:Y:S01]  /*04d0*/  LEA.HI R9, R9, R6, RZ, 0x2 ;  /* 0x0000000609097211 */ /* 0x000fe200078f10ff */
[----:B------:R-:W4:Y:S01]  /*04e0*/  LDC R12, c[0x0][0x144] ;  /* 0x00005100ff0c7b82 */ /* 0x000f220000000800 */
[----:B------:R-:W-:Y:S01]  /*04f0*/  ELECT P1, URZ, PT ;  /* 0x00000000003f782f */ /* 0x000fe20003820000 */
[----:B------:R-:W-:Y:S01]  /*0500*/  IMAD.IADD R10, R11, 0x1, -R4 ;  /* 0x000000010b0a7824 */ /* 0x000fe200078e0a04 */
[----:B------:R5:W4:Y:S01]  /*0510*/  SHFL.IDX PT, R14, R3, RZ, 0x1f ;  /* 0x00001fff030e7589 */ /* 0x000b2200000e0000 */
[----:B------:R-:W-:Y:S01]  /*0520*/  LOP3.LUT R9, R9, 0x3ffffffc, RZ, 0xc0, !PT ;  /* 0x3ffffffc09097812 */ /* 0x000fe200078ec0ff */
[----:B------:R-:W-:Y:S01]  /*0530*/  ULDC UR5, c[0x0][0x154] ;  /* 0x0000550000057ab9 */ /* 0x000fe20000000800 */
[----:B------:R-:W-:Y:S01]  /*0540*/  UMOV UR12, 0x80 ;  /* 0x00000080000c7882 */ /* 0x000fe20000000000 */
[----:B------:R-:W-:Y:S01]  /*0550*/  SHF.R.S32.HI R19, RZ, 0x1f, R10 ;  /* 0x0000001fff137819 */ /* 0x000fe2000001140a */
[----:B------:R-:W3:Y:S01]  /*0560*/  LDC R13, c[0x0][0x140] ;  /* 0x00005000ff0d7b82 */ /* 0x000ee20000000800 */
[----:B------:R-:W-:Y:S01]  /*0570*/  IMAD.IADD R9, R6, 0x1, -R9 ;  /* 0x0000000106097824 */ /* 0x000fe200078e0a09 */
[----:B------:R-:W-:Y:S01]  /*0580*/  NOP ;  /* 0x0000000000007918 */ /* 0x000fe20000000000 */
[----:B------:R-:W-:Y:S01]  /*0590*/  LEA.HI R4, R19, R10, RZ, 0x3 ;  /* 0x0000000a13047211 */ /* 0x000fe200078f18ff */
[----:B------:R-:W-:Y:S01]  /*05a0*/  NOP ;  /* 0x0000000000007918 */ /* 0x000fe20000000000 */
[----:B-----5:R-:W-:Y:S01]  /*05b0*/  SHF.R.S32.HI R3, RZ, 0x1f, R2 ;  /* 0x0000001fff037819 */ /* 0x020fe20000011402 */
[----:B------:R-:W-:Y:S01]  /*05c0*/  VIADD R40, R5, 0xffffffff ;  /* 0xffffffff05287836 */ /* 0x000fe20000000000 */
[----:B0-----:R-:W-:Y:S01]  /*05d0*/  ISETP.NE.OR P0, PT, R7, RZ, !P0 ;  /* 0x000000ff0700720c */ /* 0x001fe20004705670 */
[----:B------:R-:W0:Y:S01]  /*05e0*/  LDC R25, c[0x0][0x148] ;  /* 0x00005200ff197b82 */ /* 0x000e220000000800 */
[----:B------:R-:W-:-:S02]  /*05f0*/  SHF.R.S32.HI R7, RZ, 0x3, R4 ;  /* 0x00000003ff077819 */ /* 0x000fc40000011404 */
[----:B-1----:R-:W-:Y:S02]  /*0600*/  I2FP.F32.U32 R0, UR13 ;  /* 0x0000000d00007c45 */ /* 0x002fe40008201000 */
[----:B------:R-:W-:Y:S02]  /*0610*/  SHF.R.S32.HI R4, RZ, 0x1f, R4 ;  /* 0x0000001fff047819 */ /* 0x000fe40000011404 */
[----:B------:R-:W-:Y:S01]  /*0620*/  LEA.HI R3, R3, R2, RZ, 0x2 ;  /* 0x0000000203037211 */ /* 0x000fe200078f10ff */
[----:B------:R-:W-:Y:S01]  /*0630*/  FMUL R0, R0, UR4 ;  /* 0x0000000400007c20 */ /* 0x000fe20008400000 */
[----:B------:R-:W-:Y:S01]  /*0640*/  LEA.HI R4, R4, R7, RZ, 0x2 ;  /* 0x0000000704047211 */ /* 0x000fe200078f10ff */
[----:B------:R-:W-:Y:S01]  /*0650*/  UMOV UR4, 0x20 ;  /* 0x0000002000047882 */ /* 0x000fe20000000000 */
[----:B--2---:R-:W-:Y:S01]  /*0660*/  ISETP.NE.OR P1, PT, R8, RZ, !P1 ;  /* 0x000000ff0800720c */ /* 0x004fe20004f25670 */
[----:B------:R-:W-:Y:S01]  /*0670*/  VOTEU.ALL UP2, P0 ;  /* 0x00000000003f7886 */ /* 0x000fe20000040000 */
[----:B------:R-:W-:Y:S01]  /*0680*/  LOP3.LUT R4, R4, 0xfffffffc, RZ, 0xc0, !PT ;  /* 0xfffffffc04047812 */ /* 0x000fe200078ec0ff */
[----:B------:R-:W1:Y:S01]  /*0690*/  F2I.U32.TRUNC.NTZ R0, R0 ;  /* 0x0000000000007305 */ /* 0x000e62000020f000 */
[----:B------:R-:W-:Y:S01]  /*06a0*/  LOP3.LUT R3, R3, 0xfffffffc, RZ, 0xc0, !PT ;  /* 0xfffffffc03037812 */ /* 0x000fe200078ec0ff */
[----:B------:R-:W-:Y:S01]  /*06b0*/  VOTEU.ALL UP0, P0 ;  /* 0x00000000003f7886 */ /* 0x000fe20000000000 */
[----:B------:R-:W2:Y:S01]  /*06c0*/  @!UP2 S2UR UR7, SR_CgaCtaId ;  /* 0x000000000007a9c3 */ /* 0x000ea20000008800 */
[----:B------:R-:W-:Y:S01]  /*06d0*/  IMAD.IADD R4, R7, 0x1, -R4 ;  /* 0x0000000107047824 */ /* 0x000fe200078e0a04 */
[----:B------:R-:W-:Y:S01]  /*06e0*/  @!UP2 UMOV UR6, 0x400 ;  /* 0x000004000006a882 */ /* 0x000fe20000000000 */
[----:B------:R-:W-:Y:S01]  /*06f0*/  IMAD.IADD R18, R2, 0x1, -R3 ;  /* 0x0000000102127824 */ /* 0x000fe200078e0a03 */
[----:B---3--:R-:W-:Y:S01]  /*0700*/  ISETP.EQ.U32.AND P2, PT, R13, 0x1, PT ;  /* 0x000000010d00780c */ /* 0x008fe20003f42070 */
[----:B------:R-:W-:Y:S01]  /*0710*/  IMAD R4, R9, 0x4, R4 ;  /* 0x0000000409047824 */ /* 0x000fe200078e0204 */
[----:B------:R-:W-:Y:S01]  /*0720*/  VOTEU.ALL UP1, P0 ;  /* 0x00000000003f7886 */ /* 0x000fe20000020000 */
[----:B------:R-:W-:Y:S01]  /*0730*/  VOTEU.ALL UP3, P1 ;  /* 0x00000000003f7886 */ /* 0x000fe20000860000 */
[----:B------:R-:W-:Y:S01]  /*0740*/  VOTEU.ALL UP4, P1 ;  /* 0x00000000003f7886 */ /* 0x000fe20000880000 */
[----:B------:R-:W-:Y:S01]  /*0750*/  VOTEU.ALL UP5, P1 ;  /* 0x00000000003f7886 */ /* 0x000fe200008a0000 */
[----:B------:R-:W-:Y:S01]  /*0760*/  SHF.R.S32.HI R3, RZ, 0x1f, R4 ;  /* 0x0000001fff037819 */ /* 0x000fe20000011404 */
[----:B------:R-:W-:Y:S01]  /*0770*/  IMAD.MOV.U32 R13, RZ, RZ, 0x1 ;  /* 0x00000001ff0d7424 */ /* 0x000fe200078e00ff */
[----:B------:R-:W3:Y:S01]  /*0780*/  @!UP3 S2UR UR10, SR_CgaCtaId ;  /* 0x00000000000ab9c3 */ /* 0x000ee20000008800 */
[----:B-1----:R-:W-:Y:S01]  /*0790*/  IMAD.MOV R7, RZ, RZ, -R0 ;  /* 0x000000ffff077224 */ /* 0x002fe200078e0a00 */
[----:B------:R-:W-:Y:S01]  /*07a0*/  LEA.HI R3, R3, R4, RZ, 0x2 ;  /* 0x0000000403037211 */ /* 0x000fe200078f10ff */
[----:B------:R-:W-:Y:S01]  /*07b0*/  @!UP3 UMOV UR9, 0x400 ;  /* 0x000004000009b882 */ /* 0x000fe20000000000 */
[----:B------:R-:W-:Y:S01]  /*07c0*/  I2FP.F32.U32 R0, R16 ;  /* 0x0000001000007245 */ /* 0x000fe20000201000 */
[----:B----4-:R-:W-:Y:S01]  /*07d0*/  IMAD R24, R12, R7, UR13 ;  /* 0x0000000d0c187e24 */ /* 0x010fe2000f8e0207 */
[----:B------:R-:W-:Y:S01]  /*07e0*/  LOP3.LUT R7, R3, 0xfffffffc, RZ, 0xc0, !PT ;  /* 0xfffffffc03077812 */ /* 0x000fe200078ec0ff */
[----:B------:R-:W-:Y:S01]  /*07f0*/  IMAD.SHL.U32 R3, R4, 0x4, RZ ;  /* 0x0000000404037824 */ /* 0x000fe200078e00ff */
[----:B------:R-:W-:Y:S01]  /*0800*/  LOP3.LUT P0, RZ, R10, 0x7, RZ, 0xc0, !PT ;  /* 0x000000070aff7812 */ /* 0x000fe2000780c0ff */
[----:B------:R-:W-:Y:S01]  /*0810*/  FMUL R0, R0, UR5 ;  /* 0x0000000500007c20 */ /* 0x000fe20008400000 */
[----:B------:R-:W-:-:S04]  /*0820*/  @!UP2 UIADD3 UR4, -UR4, 0x100000, URZ ;  /* 0x001000000404a890 */ /* 0x000fc8000fffe13f */
[----:B------:R-:W-:Y:S02]  /*0830*/  @!UP2 USHF.L.U32 UR5, UR4, 0xb, URZ ;  /* 0x0000000b0405a899 */ /* 0x000fe4000800063f */
[----:B------:R-:W-:Y:S01]  /*0840*/  @!UP2 USHF.L.U32 UR4, UR4, 0x1, URZ ;  /* 0x000000010404a899 */ /* 0x000fe2000800063f */
[C---:B------:R-:W-:Y:S01]  /*0850*/  IMAD.IADD R7, R4.reuse, 0x1, -R7 ;  /* 0x0000000104077824 */ /* 0x040fe200078e0a07 */
[----:B------:R-:W-:Y:S01]  /*0860*/  LOP3.LUT R12, R4, 0xc, R3, 0x78, !PT ;  /* 0x0000000c040c7812 */ /* 0x000fe200078e7803 */
[----:B--2---:R-:W-:Y:S01]  /*0870*/  @!UP2 ULEA UR8, UR7, UR6, 0x18 ;  /* 0x000000060708a291 */ /* 0x004fe2000f8ec03f */
[----:B------:R-:W-:Y:S01]  /*0880*/  ISETP.GE.U32.AND P6, PT, R40, 0x2, PT ;  /* 0x000000022800780c */ /* 0x000fe20003fc6070 */
[----:B------:R-:W1:Y:S01]  /*0890*/  F2I.U32.TRUNC.NTZ R0, R0 ;  /* 0x0000000000007305 */ /* 0x000e62000020f000 */
[----:B------:R-:W-:Y:S01]  /*08a0*/  ISETP.NE.AND P4, PT, R7, R24, PT ;  /* 0x000000180700720c */ /* 0x000fe20003f85270 */
[----:B------:R-:W-:-:S04]  /*08b0*/  @!UP3 UIADD3 UR6, -UR12, 0x100000, URZ ;  /* 0x001000000c06b890 */ /* 0x000fc8000fffe13f */
[----:B------:R-:W-:Y:S02]  /*08c0*/  @!UP3 USHF.L.U32 UR7, UR6, 0xb, URZ ;  /* 0x0000000b0607b899 */ /* 0x000fe4000800063f */
[----:B------:R-:W-:Y:S01]  /*08d0*/  @!UP3 USHF.L.U32 UR6, UR6, 0x1, URZ ;  /* 0x000000010606b899 */ /* 0x000fe2000800063f */
[----:B------:R-:W-:Y:S01]  /*08e0*/  ISETP.LT.U32.AND P0, PT, R12, 0x4, !P0 ;  /* 0x000000040c00780c */ /* 0x000fe20004701070 */
[----:B------:R-:W-:Y:S01]  /*08f0*/  VOTEU.ALL UP2, P1 ;  /* 0x00000000003f7886 */ /* 0x000fe20000840000 */
[----:B------:R-:W-:Y:S02]  /*0900*/  R2UR UR11, R14 ;  /* 0x000000000e0b72ca */ /* 0x000fe400000e0000 */
[----:B------:R-:W-:Y:S01]  /*0910*/  ISETP.NE.AND P3, PT, R5, RZ, PT ;  /* 0x000000ff0500720c */ /* 0x000fe20003f65270 */
[----:B---3--:R-:W-:Y:S01]  /*0920*/  @!UP3 ULEA UR9, UR10, UR9, 0x18 ;  /* 0x000000090a09b291 */ /* 0x008fe2000f8ec03f */
[----:B------:R-:W2:Y:S02]  /*0930*/  FENCE.VIEW.ASYNC.S ;  /* 0x00000000000073c6 */ /* 0x000ea40000000000 */
[----:B--2---:R2:W3:Y:S01]  /*0940*/  @!UP0 SYNCS.EXCH.64 URZ, [UR8+0x110], UR4 ;  /* 0x00011004083f85b2 */ /* 0x0044e20008000100 */
[----:B------:R-:W-:Y:S01]  /*0950*/  VOTEU.ALL UP3, P1 ;  /* 0x00000000003f7886 */ /* 0x000fe20000860000 */
[----:B------:R-:W-:-:S02]  /*0960*/  ISETP.NE.AND P1, PT, R18, 0x3, PT ;  /* 0x000000031200780c */ /* 0x000fc40003f25270 */
[----:B------:R-:W-:Y:S01]  /*0970*/  @P4 SHF.R.S32.HI R3, RZ, 0x1f, R12 ;  /* 0x0000001fff034819 */ /* 0x000fe2000001140c */
[----:B-1----:R-:W-:Y:S01]  /*0980*/  IMAD.MOV R26, RZ, RZ, -R0 ;  /* 0x000000ffff1a7224 */ /* 0x002fe200078e0a00 */
[----:B------:R-:W-:Y:S02]  /*0990*/  ISETP.EQ.OR P1, PT, R18, RZ, !P1 ;  /* 0x000000ff1200720c */ /* 0x000fe40004f22670 */
[----:B------:R-:W-:Y:S01]  /*09a0*/  @P4 LEA.HI R3, R3, R12, RZ, 0x2 ;  /* 0x0000000c03034211 */ /* 0x000fe200078f10ff */
[----:B0-----:R-:W-:Y:S01]  /*09b0*/  IMAD R0, R25, R26, R16 ;  /* 0x0000001a19007224 */ /* 0x001fe200078e0210 */
[----:B------:R-:W-:Y:S02]  /*09c0*/  ISETP.EQ.AND P1, PT, R5, RZ, P1 ;  /* 0x000000ff0500720c */ /* 0x000fe40000f22270 */
[----:B------:R-:W-:Y:S02]  /*09d0*/  @P4 SHF.R.S32.HI R3, RZ, 0x2, R3 ;  /* 0x00000002ff034819 */ /* 0x000fe40000011403 */
[----:B------:R-:W-:Y:S01]  /*09e0*/  SEL R7, RZ, 0x1, !P1 ;  /* 0x00000001ff077807 */ /* 0x000fe20004800000 */
[----:B------:R2:W0:Y:S01]  /*09f0*/  @!UP1 SYNCS.EXCH.64 URZ, [UR8+0x118], UR4 ;  /* 0x00011804083f95b2 */ /* 0x0004220008000100 */
[----:B------:R-:W-:Y:S01]  /*0a00*/  @P4 ISETP.NE.AND P5, PT, R3, R0, PT ;  /* 0x000000000300420c */ /* 0x000fe20003fa5270 */
[----:B------:R-:W-:Y:S01]  /*0a10*/  NOP ;  /* 0x0000000000007918 */ /* 0x000fe20000000000 */
[----:B------:R-:W-:-:S02]  /*0a20*/  SEL R0, RZ, 0x1, !P0 ;  /* 0x00000001ff007807 */ /* 0x000fc40004000000 */
[----:B------:R-:W-:Y:S02]  /*0a30*/  @P4 SEL R13, RZ, 0x1, P5 ;  /* 0x00000001ff0d4807 */ /* 0x000fe40002800000 */
[----:B------:R-:W-:Y:S02]  /*0a40*/  SEL R7, R7, 0x2, P6 ;  /* 0x0000000207077807 */ /* 0x000fe40003000000 */
[----:B------:R-:W-:Y:S01]  /*0a50*/  LOP3.LUT R13, R13, R0, RZ, 0xc0, !PT ;  /* 0x000000000d0d7212 */ /* 0x000fe200078ec0ff */
[----:B------:R2:W1:Y:S01]  /*0a60*/  @!UP2 SYNCS.EXCH.64 URZ, [UR9+0xf0], UR6 ;  /* 0x0000f006093fa5b2 */ /* 0x0004620008000100 */
[----:B------:R2:W4:Y:S01]  /*0a70*/  @!UP3 SYNCS.EXCH.64 URZ, [UR9+0xf8], UR6 ;  /* 0x0000f806093fb5b2 */ /* 0x0005220008000100 */
[----:B------:R2:W0:Y:S01]  /*0a80*/  @!UP4 SYNCS.EXCH.64 URZ, [UR9+0x100], UR6 ;  /* 0x00010006093fc5b2 */ /* 0x0004220008000100 */
[----:B------:R2:W0:Y:S01]  /*0a90*/  @!UP5 SYNCS.EXCH.64 URZ, [UR9+0x108], UR6 ;  /* 0x00010806093fd5b2 */ /* 0x0004220008000100 */
[----:B------:R-:W-:Y:S01]  /*0aa0*/  NOP ;  /* 0x0000000000007918 */ /* 0x000fe20000000000 */
[----:B--23--:R-:W-:Y:S05]  /*0ab0*/  @!P2 BRA `(.L_x_4) ;  /* 0x000000000008a947 */ /* 0x00cfea0003800000 */
[----:B01--4-:R-:W-:Y:S01]  /*0ac0*/  UCGABAR_ARV ;  /* 0x00000000000079c7 */ /* 0x013fe20008000000 */
[----:B------:R-:W-:Y:S05]  /*0ad0*/  BRA `(.L_x_5) ;  /* 0x0000000000047947 */ /* 0x000fea0003800000 */
.L_x_4:
[----:B01--4-:R-:W-:Y:S01]  /*0ae0*/  NOP ;  /* 0x0000000000007918 */ /* 0x013fe20000000000 */
.L_x_5:
[----:B------:R-:W-:Y:S01]  /*0af0*/  ULDC.64 UR4, c[0x0][0x598] ;  /* 0x0001660000047ab9 */ /* 0x000fe20000000a00 */
[----:B------:R-:W-:Y:S01]  /*0b00*/  ULDC.64 UR20, c[0x0][0x208] ;  /* 0x0000820000147ab9 */ /* 0x000fe20000000a00 */
[----:B------:R-:W-:-:S04]  /*0b10*/  ISETP.NE.U32.AND P0, PT, RZ, UR4, PT ;  /* 0x00000004ff007c0c */ /* 0x000fc8000bf05070 */
[----:B------:R-:W-:-:S13]  /*0b20*/  ISETP.NE.AND.EX P0, PT, RZ, UR5, PT, P0 ;  /* 0x00000005ff007c0c */ /* 0x000fda000bf05300 */
[----:B------:R-:W-:Y:S05]  /*0b30*/  @!P0 BRA `(.L_x_6) ;  /* 0x00000000001c8947 */ /* 0x000fea0003800000 */
[----:B------:R-:W0:Y:S02]  /*0b40*/  LDC.64 R2, c[0x0][0x598] ;  /* 0x00016600ff027b82 */ /* 0x000e240000000a00 */
[----:B0-----:R-:W2:Y:S02]  /*0b50*/  LDG.E.64 R2, desc[UR20][R2.64] ;  /* 0x0000001402027981 */ /* 0x001ea4000c1e1b00 */
[----:B--2---:R-:W-:-:S04]  /*0b60*/  ISETP.NE.U32.AND P0, PT, R2, RZ, PT ;  /* 0x000000ff0200720c */ /* 0x004fc80003f05070 */
[----:B------:R-:W-:-:S13]  /*0b70*/  ISETP.NE.AND.EX P0, PT, R3, RZ, PT, P0 ;  /* 0x000000ff0300720c */ /* 0x000fda0003f05300 */
[----:B------:R-:W-:Y:S05]  /*0b80*/  @!P0 BRA `(.L_x_6) ;  /* 0x0000000000088947 */ /* 0x000fea0003800000 */
[----:B------:R0:W5:Y:S01]  /*0b90*/  LD.E R14, desc[UR20][R2.64] ;  /* 0x00000014020e7980 */ /* 0x000162000c101900 */
[----:B------:R-:W-:Y:S05]  /*0ba0*/  BRA `(.L_x_7) ;  /* 0x0000000000207947 */ /* 0x000fea0003800000 */
.L_x_6:
[----:B------:R-:W-:Y:S02]  /*0bb0*/  ULDC.64 UR4, c[0x0][0x588] ;  /* 0x0001620000047ab9 */ /* 0x000fe40000000a00 */
[----:B------:R-:W-:-:S04]  /*0bc0*/  ISETP.NE.U32.AND P0, PT, RZ, UR4, PT ;  /* 0x00000004ff007c0c */ /* 0x000fc8000bf05070 */
[----:B------:R-:W-:-:S13]  /*0bd0*/  ISETP.NE.AND.EX P0, PT, RZ, UR5, PT, P0 ;  /* 0x00000005ff007c0c */ /* 0x000fda000bf05300 */
[----:B------:R-:W-:Y:S05]  /*0be0*/  @!P0 BRA `(.L_x_8) ;  /* 0x00000000000c8947 */ /* 0x000fea0003800000 */
[----:B------:R-:W0:Y:S02]  /*0bf0*/  LDC.64 R14, c[0x0][0x588] ;  /* 0x00016200ff0e7b82 */ /* 0x000e240000000a00 */
[----:B0-----:R1:W5:Y:S01]  /*0c00*/  LDG.E R14, desc[UR20][R14.64] ;  /* 0x000000140e0e7981 */ /* 0x001362000c1e1900 */
[----:B------:R-:W-:Y:S05]  /*0c10*/  BRA `(.L_x_7) ;  /* 0x0000000000047947 */ /* 0x000fea0003800000 */
.L_x_8:
[----:B------:R-:W2:Y:S02]  /*0c20*/  LDC R14, c[0x0][0x580] ;  /* 0x00016000ff0e7b82 */ /* 0x000ea40000000800 */
.L_x_7:
[----:B------:R-:W-:Y:S02]  /*0c30*/  ULDC.64 UR4, c[0x0][0x5a0] ;  /* 0x0001680000047ab9 */ /* 0x000fe40000000a00 */
[----:B------:R-:W-:-:S04]  /*0c40*/  ISETP.NE.U32.AND P0, PT, RZ, UR4, PT ;  /* 0x00000004ff007c0c */ /* 0x000fc8000bf05070 */
[----:B------:R-:W-:-:S13]  /*0c50*/  ISETP.NE.AND.EX P0, PT, RZ, UR5, PT, P0 ;  /* 0x00000005ff007c0c */ /* 0x000fda000bf05300 */
[----:B------:R-:W-:Y:S05]  /*0c60*/  @!P0 BRA `(.L_x_9) ;  /* 0x00000000001c8947 */ /* 0x000fea0003800000 */
[----:B0-----:R-:W0:Y:S02]  /*0c70*/  LDC.64 R2, c[0x0][0x5a0] ;  /* 0x00016800ff027b82 */ /* 0x001e240000000a00 */
[----:B0-----:R-:W3:Y:S02]  /*0c80*/  LDG.E.64 R2, desc[UR20][R2.64] ;  /* 0x0000001402027981 */ /* 0x001ee4000c1e1b00 */
[----:B---3--:R-:W-:-:S04]  /*0c90*/  ISETP.NE.U32.AND P0, PT, R2, RZ, PT ;  /* 0x000000ff0200720c */ /* 0x008fc80003f05070 */
[----:B------:R-:W-:-:S13]  /*0ca0*/  ISETP.NE.AND.EX P0, PT, R3, RZ, PT, P0 ;  /* 0x000000ff0300720c */ /* 0x000fda0003f05300 */
[----:B------:R-:W-:Y:S05]  /*0cb0*/  @!P0 BRA `(.L_x_9) ;  /* 0x0000000000088947 */ /* 0x000fea0003800000 */
[----:B-1----:R0:W5:Y:S01]  /*0cc0*/  LD.E R15, desc[UR20][R2.64] ;  /* 0x00000014020f7980 */ /* 0x002162000c101900 */
[----:B------:R-:W-:Y:S05]  /*0cd0*/  BRA `(.L_x_10) ;  /* 0x0000000000207947 */ /* 0x000fea0003800000 */
.L_x_9:
[----:B------:R-:W-:Y:S02]  /*0ce0*/  ULDC.64 UR4, c[0x0][0x590] ;  /* 0x0001640000047ab9 */ /* 0x000fe40000000a00 */
[----:B------:R-:W-:-:S04]  /*0cf0*/  ISETP.NE.U32.AND P0, PT, RZ, UR4, PT ;  /* 0x00000004ff007c0c */ /* 0x000fc8000bf05070 */
[----:B------:R-:W-:-:S13]  /*0d00*/  ISETP.NE.AND.EX P0, PT, RZ, UR5, PT, P0 ;  /* 0x00000005ff007c0c */ /* 0x000fda000bf05300 */
[----:B------:R-:W-:Y:S05]  /*0d10*/  @!P0 BRA `(.L_x_11) ;  /* 0x00000000000c8947 */ /* 0x000fea0003800000 */
[----:B0-----:R-:W1:Y:S02]  /*0d20*/  LDC.64 R2, c[0x0][0x590] ;  /* 0x00016400ff027b82 */ /* 0x001e640000000a00 */
[----:B-1----:R1:W5:Y:S01]  /*0d30*/  LDG.E R15, desc[UR20][R2.64] ;  /* 0x00000014020f7981 */ /* 0x002362000c1e1900 */
[----:B------:R-:W-:Y:S05]  /*0d40*/  BRA `(.L_x_10) ;  /* 0x0000000000047947 */ /* 0x000fea0003800000 */
.L_x_11:
[----:B-1----:R-:W3:Y:S02]  /*0d50*/  LDC R15, c[0x0][0x584] ;  /* 0x00016100ff0f7b82 */ /* 0x002ee40000000800 */
.L_x_10:
[----:B------:R-:W4:Y:S01]  /*0d60*/  LDC R0, c[0x0][0x65c] ;  /* 0x00019700ff007b82 */ /* 0x000f220000000800 */
[----:B------:R-:W-:Y:S01]  /*0d70*/  ULDC UR8, c[0x0][0x28c] ;  /* 0x0000a30000087ab9 */ /* 0x000fe20000000800 */
[----:B------:R-:W-:Y:S01]  /*0d80*/  ISETP.NE.AND P0, PT, R5, 0x2, PT ;  /* 0x000000020500780c */ /* 0x000fe20003f05270 */
[----:B------:R-:W-:Y:S01]  /*0d90*/  UIADD3 UR8, UR8, 0x7f, URZ ;  /* 0x0000007f08087890 */ /* 0x000fe2000fffe03f */
[----:B------:R-:W-:Y:S01]  /*0da0*/  IMAD.U32 R4, RZ, RZ, UR13 ;  /* 0x0000000dff047e24 */ /* 0x000fe2000f8e00ff */
[----:B------:R-:W-:Y:S01]  /*0db0*/  UMOV UR5, URZ ;  /* 0x0000003f00057c82 */ /* 0x000fe20008000000 */
[----:B------:R-:W-:Y:S01]  /*0dc0*/  UMOV UR4, URZ ;  /* 0x0000003f00047c82 */ /* 0x000fe20008000000 */
[----:B------:R-:W-:-:S04]  /*0dd0*/  USHF.R.S32.HI UR9, URZ, 0x1f, UR8 ;  /* 0x0000001f3f097899 */ /* 0x000fc80008011408 */
[----:B------:R-:W-:Y:S01]  /*0de0*/  ULEA.HI UR9, UR9, UR8, URZ, 0x7 ;  /* 0x0000000809097291 */ /* 0x000fe2000f8f383f */
[----:B----4-:R-:W-:-:S13]  /*0df0*/  ISETP.NE.AND P4, PT, R0, 0x1, PT ;  /* 0x000000010000780c */ /* 0x010fda0003f85270 */
[----:B01----:R-:W0:Y:S01]  /*0e00*/  @P4 LDC R3, c[0x0][0x10] ;  /* 0x00000400ff034b82 */ /* 0x003e220000000800 */
[----:B------:R-:W-:Y:S02]  /*0e10*/  @P4 IMAD.MOV.U32 R17, RZ, RZ, RZ ;  /* 0x000000ffff114224 */ /* 0x000fe400078e00ff */
[----:B------:R-:W-:-:S05]  /*0e20*/  @P4 IMAD.MOV.U32 R5, RZ, RZ, RZ ;  /* 0x000000ffff054224 */ /* 0x000fca00078e00ff */
[----:B------:R-:W1:Y:S01]  /*0e30*/  @!P4 LDC R9, c[0x0][0xc] ;  /* 0x00000300ff09cb82 */ /* 0x000e620000000800 */
[----:B------:R-:W-:Y:S01]  /*0e40*/  ULDC UR6, c[0x0][0xc] ;  /* 0x0000030000067ab9 */ /* 0x000fe20000000800 */
[----:B------:R-:W-:Y:S02]  /*0e50*/  ULDC UR7, c[0x0][0x10] ;  /* 0x0000040000077ab9 */ /* 0x000fe40000000800 */
[----:B------:R-:W-:-:S04]  /*0e60*/  UIMAD.WIDE.U32 UR6, UR6, UR7, URZ ;  /* 0x00000007060672a5 */ /* 0x000fc8000f8e003f */
[----:B------:R-:W4:Y:S01]  /*0e70*/  LDC R8, c[0x0][0x14] ;  /* 0x00000500ff087b82 */ /* 0x000f220000000800 */
[----:B0-----:R-:W-:Y:S01]  /*0e80*/  @P4 IMAD.WIDE.U32 R2, R3, UR13, R16 ;  /* 0x0000000d03024c25 */ /* 0x001fe2000f8e0010 */
[----:B------:R-:W-:-:S03]  /*0e90*/  USHF.R.S32.HI UR13, URZ, 0x7, UR9 ;  /* 0x000000073f0d7899 */ /* 0x000fc60008011409 */
[----:B------:R-:W-:Y:S02]  /*0ea0*/  @P4 IMAD.IADD R3, R3, 0x1, R5 ;  /* 0x0000000103034824 */ /* 0x000fe400078e0205 */
[----:B------:R-:W-:Y:S02]  /*0eb0*/  IMAD.MOV.U32 R5, RZ, RZ, RZ ;  /* 0x000000ffff057224 */ /* 0x000fe400078e00ff */
[----:B-1----:R-:W-:-:S04]  /*0ec0*/  @!P4 IMAD.WIDE.U32 R4, R16, R9, R4 ;  /* 0x000000091004c225 */ /* 0x002fc800078e0004 */
[----:B------:R-:W-:Y:S02]  /*0ed0*/  @!P4 IMAD.MOV.U32 R2, RZ, RZ, R4 ;  /* 0x000000ffff02c224 */ /* 0x000fe400078e0004 */
[C---:B----4-:R-:W-:Y:S02]  /*0ee0*/  IMAD R21, R8.reuse, UR7, RZ ;  /* 0x0000000708157c24 */ /* 0x050fe4000f8e02ff */
[----:B------:R-:W-:Y:S01]  /*0ef0*/  IMAD.WIDE.U32 R8, R8, UR6, RZ ;  /* 0x0000000608087c25 */ /* 0x000fe2000f8e00ff */
[----:B------:R-:W-:-:S03]  /*0f00*/  ULDC.64 UR6, c[0x0][0x650] ;  /* 0x0001940000067ab9 */ /* 0x000fc60000000a00 */
[----:B------:R-:W-:Y:S02]  /*0f10*/  @!P4 IMAD.MOV.U32 R3, RZ, RZ, R5 ;  /* 0x000000ffff03c224 */ /* 0x000fe400078e0005 */
[----:B------:R-:W-:Y:S01]  /*0f20*/  IMAD.IADD R0, R9, 0x1, R21 ;  /* 0x0000000109007824 */ /* 0x000fe200078e0215 */
[----:B------:R-:W-:Y:S06]  /*0f30*/  @P0 BRA `(.L_x_12) ;  /* 0x0000000000240947 */ /* 0x000fec0003800000 */
[----:B------:R-:W-:Y:S01]  /*0f40*/  USHF.R.U32.HI UR4, URZ, 0x1, UR13 ;  /* 0x000000013f047899 */ /* 0x000fe2000801160d */
[----:B------:R-:W-:Y:S01]  /*0f50*/  IADD3 R2, P0, R2, R8, RZ ;  /* 0x0000000802027210 */ /* 0x000fe20007f1e0ff */
[----:B------:R-:W-:Y:S02]  /*0f60*/  UISETP.GE.U32.AND UP0, UPT, UR13, 0xe, UPT ;  /* 0x0000000e0d00788c */ /* 0x000fe4000bf06070 */
[----:B------:R-:W-:Y:S02]  /*0f70*/  UIMAD.WIDE.U32 UR4, UR4, -0x6db6db6d, URZ ;  /* 0x92492493040478a5 */ /* 0x000fe4000f8e003f */
[----:B------:R-:W-:Y:S02]  /*0f80*/  IMAD.X R3, R0, 0x1, R3, P0 ;  /* 0x0000000100037824 */ /* 0x000fe400000e0603 */
[----:B------:R-:W-:-:S03]  /*0f90*/  USHF.R.U32.HI UR5, URZ, 0x2, UR5 ;  /* 0x000000023f057899 */ /* 0x000fc60008011605 */
[----:B------:R-:W-:Y:S02]  /*0fa0*/  UMOV UR4, URZ ;  /* 0x0000003f00047c82 */ /* 0x000fe40008000000 */
[----:B------:R-:W-:Y:S02]  /*0fb0*/  @UP0 ULOP3.LUT UR4, UR5, 0x1, URZ, 0xc0, !UPT ;  /* 0x0000000105040892 */ /* 0x000fe4000f8ec03f */
[----:B------:R-:W-:-:S12]  /*0fc0*/  UIMAD UR5, UR5, -0xe, UR13 ;  /* 0xfffffff2050578a4 */ /* 0x000fd8000f8e020d */
.L_x_12:
[----:B------:R-:W-:Y:S01]  /*0fd0*/  ISETP.GE.U32.AND P0, PT, R2, UR6, PT ;  /* 0x0000000602007c0c */ /* 0x000fe2000bf06070 */
[----:B------:R-:W-:Y:S01]  /*0fe0*/  IMAD.MOV.U32 R6, RZ, RZ, -0x1 ;  /* 0xffffffffff067424 */ /* 0x000fe200078e00ff */
[----:B------:R-:W-:Y:S01]  /*0ff0*/  PRMT R20, RZ, 0x7610, R20 ;  /* 0x00007610ff147816 */ /* 0x000fe20000000014 */
[----:B------:R-:W-:Y:S01]  /*1000*/  IMAD.MOV.U32 R4, RZ, RZ, -0x1 ;  /* 0xffffffffff047424 */ /* 0x000fe200078e00ff */
[----:B------:R-:W-:Y:S01]  /*1010*/  ISETP.GE.U32.AND.EX P0, PT, R3, UR7, PT, P0 ;  /* 0x0000000703007c0c */ /* 0x000fe2000bf06100 */
[----:B------:R-:W-:-:S12]  /*1020*/  IMAD.MOV.U32 R5, RZ, RZ, -0x1 ;  /* 0xffffffffff057424 */ /* 0x000fd800078e00ff */
[----:B------:R-:W-:Y:S05]  /*1030*/  @P0 BRA `(.L_x_13) ;  /* 0x0000000400240947 */ /* 0x000fea0003800000 */
[----:B------:R-:W0:Y:S01]  /*1040*/  LDC.64 R28, c[0x0][0x628] ;  /* 0x00018a00ff1c7b82 */ /* 0x000e220000000a00 */
[----:B------:R-:W-:Y:S02]  /*1050*/  IMAD.MOV.U32 R4, RZ, RZ, R2 ;  /* 0x000000ffff047224 */ /* 0x000fe400078e0002 */
[----:B------:R-:W-:-:S05]  /*1060*/  IMAD.MOV.U32 R5, RZ, RZ, R3 ;  /* 0x000000ffff057224 */ /* 0x000fca00078e0003 */
[----:B------:R-:W1:Y:S08]  /*1070*/  LDC R6, c[0x0][0x630] ;  /* 0x00018c00ff067b82 */ /* 0x000e700000000800 */
[----:B------:R-:W4:Y:S01]  /*1080*/  LDC.64 R30, c[0x0][0x620] ;  /* 0x00018800ff1e7b82 */ /* 0x000f220000000a00 */
[----:B0-----:R-:W-:-:S04]  /*1090*/  ISETP.NE.U32.AND P0, PT, R28, RZ, PT ;  /* 0x000000ff1c00720c */ /* 0x001fc80003f05070 */
[----:B------:R-:W-:-:S13]  /*10a0*/  ISETP.NE.AND.EX P0, PT, R29, RZ, PT, P0 ;  /* 0x000000ff1d00720c */ /* 0x000fda0003f05300 */
[----:B-1--4-:R-:W-:Y:S05]  /*10b0*/  @!P0 BRA `(.L_x_14) ;  /* 0x0000000000288947 */ /* 0x012fea0003800000 */
[----:B------:R-:W0:Y:S02]  /*10c0*/  LDC R23, c[0x0][0x634] ;  /* 0x00018d00ff177b82 */ /* 0x000e240000000800 */
[----:B0-----:R-:W-:-:S05]  /*10d0*/  IADD3 R23, P0, R2, R23, RZ ;  /* 0x0000001702177210 */ /* 0x001fca0007f1e0ff */
[----:B------:R-:W-:-:S04]  /*10e0*/  IMAD.X R27, RZ, RZ, R3, P0 ;  /* 0x000000ffff1b7224 */ /* 0x000fc800000e0603 */
[----:B------:R-:W-:-:S04]  /*10f0*/  IMAD.WIDE.U32 R4, R27, R28, RZ ;  /* 0x0000001c1b047225 */ /* 0x000fc800078e00ff */
[----:B------:R-:W-:-:S04]  /*1100*/  IMAD.WIDE.U32 R20, P0, R23, R29, R4 ;  /* 0x0000001d17147225 */ /* 0x000fc80007800004 */
[----:B------:R-:W-:-:S04]  /*1110*/  IMAD.WIDE.U32 R4, R23, R28, RZ ;  /* 0x0000001c17047225 */ /* 0x000fc800078e00ff */
[----:B------:R-:W-:Y:S01]  /*1120*/  IMAD.X R23, RZ, RZ, RZ, P0 ;  /* 0x000000ffff177224 */ /* 0x000fe200000e06ff */
[----:B------:R-:W-:Y:S01]  /*1130*/  IADD3 RZ, P0, R5, R20, RZ ;  /* 0x0000001405ff7210 */ /* 0x000fe20007f1e0ff */
[----:B------:R-:W-:-:S04]  /*1140*/  IMAD.MOV.U32 R22, RZ, RZ, R21 ;  /* 0x000000ffff167224 */ /* 0x000fc800078e0015 */
[----:B------:R-:W-:-:S08]  /*1150*/  IMAD.WIDE.U32.X R4, R27, R29, R22, P0 ;  /* 0x0000001d1b047225 */ /* 0x000fd000000e0416 */
.L_x_14:
[----:B------:R-:W0:Y:S01]  /*1160*/  LDC.64 R32, c[0x0][0x640] ;  /* 0x00019000ff207b82 */ /* 0x000e220000000a00 */
[-CC-:B------:R-:W-:Y:S01]  /*1170*/  SHF.R.U64 R36, R4, R6.reuse, R5.reuse ;  /* 0x0000000604247219 */ /* 0x180fe20000001205 */
[----:B------:R-:W-:Y:S01]  /*1180*/  IMAD.MOV.U32 R37, RZ, RZ, 0x1 ;  /* 0x00000001ff257424 */ /* 0x000fe200078e00ff */
[----:B------:R-:W-:Y:S02]  /*1190*/  SHF.R.U32.HI R4, RZ, R6, R5 ;  /* 0x00000006ff047219 */ /* 0x000fe40000011605 */
[----:B------:R-:W-:-:S03]  /*11a0*/  IADD3 R21, P0, RZ, -R36, RZ ;  /* 0x80000024ff157210 */ /* 0x000fc60007f1e0ff */
[----:B------:R-:W1:Y:S02]  /*11b0*/  LDC R20, c[0x0][0x618] ;  /* 0x00018600ff147b82 */ /* 0x000e640000000800 */
[----:B------:R-:W-:-:S04]  /*11c0*/  IMAD.X R5, RZ, RZ, ~R4, P0 ;  /* 0x000000ffff057224 */ /* 0x000fc800000e0e04 */
[-C--:B------:R-:W-:Y:S02]  /*11d0*/  IMAD R6, R5, R30.reuse, RZ ;  /* 0x0000001e05067224 */ /* 0x080fe400078e02ff */
[----:B------:R-:W4:Y:S01]  /*11e0*/  LDC R23, c[0x0][0x608] ;  /* 0x00018200ff177b82 */ /* 0x000f220000000800 */
[----:B------:R-:W-:-:S04]  /*11f0*/  IMAD.WIDE.U32 R4, R21, R30, R2 ;  /* 0x0000001e15047225 */ /* 0x000fc800078e0002 */
[----:B------:R-:W-:-:S03]  /*1200*/  IMAD R21, R21, R31, R6 ;  /* 0x0000001f15157224 */ /* 0x000fc600078e0206 */
[----:B------:R-:W2:Y:S01]  /*1210*/  LDC R28, c[0x0][0x658] ;  /* 0x00019600ff1c7b82 */ /* 0x000ea20000000800 */
[----:B------:R-:W-:Y:S01]  /*1220*/  IMAD.IADD R5, R5, 0x1, R21 ;  /* 0x0000000105057824 */ /* 0x000fe200078e0215 */
[----:B0-----:R-:W-:Y:S01]  /*1230*/  ISETP.NE.U32.AND P0, PT, R32, RZ, PT ;  /* 0x000000ff2000720c */ /* 0x001fe20003f05070 */
[----:B------:R-:W-:-:S03]  /*1240*/  IMAD.MOV.U32 R21, RZ, RZ, -0x1 ;  /* 0xffffffffff157424 */ /* 0x000fc600078e00ff */
[----:B------:R-:W-:Y:S02]  /*1250*/  ISETP.NE.AND.EX P0, PT, R33, RZ, PT, P0 ;  /* 0x000000ff2100720c */ /* 0x000fe40003f05300 */
[----:B------:R-:W0:Y:S01]  /*1260*/  LDC R31, c[0x0][0x600] ;  /* 0x00018000ff1f7b82 */ /* 0x000e220000000800 */
[-CC-:B-1----:R-:W-:Y:S02]  /*1270*/  SHF.R.U64 R29, R4, R20.reuse, R5.reuse ;  /* 0x00000014041d7219 */ /* 0x182fe40000001205 */
[----:B------:R-:W-:-:S05]  /*1280*/  SHF.R.U32.HI R4, RZ, R20, R5 ;  /* 0x00000014ff047219 */ /* 0x000fca0000011605 */
[----:B------:R-:W1:Y:S01]  /*1290*/  LDC R30, c[0x0][0x648] ;  /* 0x00019200ff1e7b82 */ /* 0x000e620000000800 */
[-CC-:B----4-:R-:W-:Y:S02]  /*12a0*/  SHF.R.U64 R39, R29, R23.reuse, R4.reuse ;  /* 0x000000171d277219 */ /* 0x190fe40000001204 */
[----:B------:R-:W-:-:S05]  /*12b0*/  SHF.R.U32.HI R5, RZ, R23, R4 ;  /* 0x00000017ff057219 */ /* 0x000fca0000011604 */
[----:B------:R-:W4:Y:S01]  /*12c0*/  LDC R35, c[0x0][0x638] ;  /* 0x00018e00ff237b82 */ /* 0x000f220000000800 */
[-C--:B--2---:R-:W-:Y:S02]  /*12d0*/  SHF.L.U32 R4, R21, R28.reuse, RZ ;  /* 0x0000001c15047219 */ /* 0x084fe400000006ff */
[--C-:B------:R-:W-:Y:S02]  /*12e0*/  SHF.R.U64 R38, R39, R28, R5.reuse ;  /* 0x0000001c27267219 */ /* 0x100fe40000001205 */
[----:B------:R-:W-:Y:S02]  /*12f0*/  LOP3.LUT R6, RZ, R4, RZ, 0x33, !PT ;  /* 0x00000004ff067212 */ /* 0x000fe400078e33ff */
[----:B------:R-:W-:Y:S01]  /*1300*/  SHF.R.U32.HI R5, RZ, R28, R5 ;  /* 0x0000001cff057219 */ /* 0x000fe20000011605 */
[----:B------:R-:W2:Y:S01]  /*1310*/  LDC R34, c[0x0][0x610] ;  /* 0x00018400ff227b82 */ /* 0x000ea20000000800 */
[----:B------:R-:W-:Y:S01]  /*1320*/  IMAD.MOV.U32 R4, RZ, RZ, R38 ;  /* 0x000000ffff047224 */ /* 0x000fe200078e0026 */
[----:B------:R-:W-:Y:S06]  /*1330*/  @!P0 BRA `(.L_x_15) ;  /* 0x0000000000288947 */ /* 0x000fec0003800000 */
[----:B------:R-:W3:Y:S02]  /*1340*/  LDC R23, c[0x0][0x64c] ;  /* 0x00019300ff177b82 */ /* 0x000ee40000000800 */
[----:B---3--:R-:W-:-:S05]  /*1350*/  IADD3 R23, P0, R38, R23, RZ ;  /* 0x0000001726177210 */ /* 0x008fca0007f1e0ff */
        /* <DEDUP_REMOVED lines=8> */
.L_x_15:
[----:B-1----:R-:W-:Y:S01]  /*13e0*/  SHF.R.U64 R17, R4, R30, R5 ;  /* 0x0000001e04117219 */ /* 0x002fe20000001205 */
[----:B------:R-:W-:Y:S01]  /*13f0*/  @P4 IMAD R24, R25, R26, R16 ;  /* 0x0000001a19184224 */ /* 0x000fe200078e0210 */
[----:B------:R-:W-:Y:S01]  /*1400*/  LOP3.LUT R5, R39, R6, RZ, 0xc0, !PT ;  /* 0x0000000627057212 */ /* 0x000fe200078ec0ff */
[----:B0-----:R-:W-:Y:S01]  /*1410*/  VIADD R6, R31, 0xffffffff ;  /* 0xffffffff1f067836 */ /* 0x001fe20000000000 */
[----:B------:R-:W-:Y:S01]  /*1420*/  SHF.L.U32 R4, R37, R28, RZ ;  /* 0x0000001c25047219 */ /* 0x000fe200000006ff */
[----:B------:R-:W-:-:S03]  /*1430*/  IMAD.MOV R20, RZ, RZ, -R17 ;  /* 0x000000ffff147224 */ /* 0x000fc600078e0a11 */
[----:B------:R-:W-:Y:S01]  /*1440*/  LOP3.LUT R29, R29, R6, RZ, 0xc0, !PT ;  /* 0x000000061d1d7212 */ /* 0x000fe200078ec0ff */
[----:B------:R-:W-:Y:S02]  /*1450*/  IMAD R5, R4, R17, R5 ;  /* 0x0000001104057224 */ /* 0x000fe400078e0205 */
[----:B----4-:R-:W-:Y:S02]  /*1460*/  IMAD R4, R20, R35, R38 ;  /* 0x0000002314047224 */ /* 0x010fe400078e0226 */
[----:B--2---:R-:W-:Y:S02]  /*1470*/  IMAD R6, R5, R34, R24 ;  /* 0x0000002205067224 */ /* 0x004fe400078e0218 */
[----:B------:R-:W-:Y:S02]  /*1480*/  IMAD R5, R4, R31, R29 ;  /* 0x0000001f04057224 */ /* 0x000fe400078e021d */
[----:B------:R-:W-:-:S03]  /*1490*/  IMAD.MOV.U32 R20, RZ, RZ, 0x1 ;  /* 0x00000001ff147424 */ /* 0x000fc600078e00ff */
[----:B------:R-:W-:Y:S02]  /*14a0*/  SEL R4, R5, R6, !P4 ;  /* 0x0000000605047207 */ /* 0x000fe40006000000 */
[----:B------:R-:W-:Y:S01]  /*14b0*/  SEL R6, R6, R5, !P4 ;  /* 0x0000000506067207 */ /* 0x000fe20006000000 */
[----:B------:R-:W-:-:S07]  /*14c0*/  IMAD.MOV.U32 R5, RZ, RZ, R36 ;  /* 0x000000ffff057224 */ /* 0x000fce00078e0024 */
.L_x_13:
[----:B------:R-:W-:Y:S05]  /*14d0*/  @!P2 BRA `(.L_x_16) ;  /* 0x00000000000ca947 */ /* 0x000fea0003800000 */
[----:B------:R-:W-:Y:S01]  /*14e0*/  UCGABAR_WAIT ;  /* 0x0000000000007dc7 */ /* 0x000fe20008000000 */
[----:B------:R-:W-:Y:S01]  /*14f0*/  CCTL.IVALL ;  /* 0x00000000ff00798f */ /* 0x000fe20002000000 */
[----:B------:R-:W-:Y:S05]  /*1500*/  BRA `(.L_x_17) ;  /* 0x0000000000047947 */ /* 0x000fea0003800000 */
.L_x_16:
[----:B------:R-:W-:Y:S06]  /*1510*/  BAR.SYNC.DEFER_BLOCKING 0x0 ;  /* 0x0000000000007b1d */ /* 0x000fec0000010000 */
.L_x_17:
[----:B------:R-:W-:Y:S05]  /*1520*/  @!P3 BRA `(.L_x_18) ;  /* 0x00000044005cb947 */ /* 0x000fea0003800000 */
[----:B------:R-:W-:-:S13]  /*1530*/  ISETP.GT.U32.AND P0, PT, R40, 0x1, PT ;  /* 0x000000012800780c */ /* 0x000fda0003f04070 */
[----:B------:R-:W-:Y:S05]  /*1540*/  @P0 EXIT ;  /* 0x000000000000094d */ /* 0x000fea0003800000 */
.L_x_19:
[----:B------:R-:W-:-:S08]  /*1550*/  NOP ;  /* 0x0000000000007918 */ /* 0x000fd00000000000 */
[----:B------:R-:W0:Y:S02]  /*1560*/  USETMAXREG.TRY_ALLOC.CTAPOOL UP0, 0xe8 ;  /* 0x000000e8000079c8 */ /* 0x000e240008000600 */
[----:B0-----:R-:W-:-:S13]  /*1570*/  PLOP3.LUT P0, PT, PT, PT, UP0, 0x80, 0x0 ;  /* 0x000000000000781c */ /* 0x001fda0003f0f008 */
[----:B------:R-:W-:Y:S05]  /*1580*/  @!P0 BRA `(.L_x_19) ;  /* 0xfffffffc00f08947 */ /* 0x000fea000383ffff */
[----:B------:R-:W-:-:S13]  /*1590*/  LOP3.LUT P0, RZ, R20, 0xff, RZ, 0xc0, !PT ;  /* 0x000000ff14ff7812 */ /* 0x000fda000780c0ff */
[----:B------:R-:W-:Y:S05]  /*15a0*/  @!P0 EXIT ;  /* 0x000000000000894d */ /* 0x000fea0003800000 */
[----:B------:R-:W0:Y:S01]  /*15b0*/  S2UR UR6, SR_CgaCtaId ;  /* 0x00000000000679c3 */ /* 0x000e220000008800 */
[CC--:B------:R-:W-:Y:S01]  /*15c0*/  LEA.HI R11, R19.reuse, R10.reuse, RZ, 0x2 ;  /* 0x0000000a130b7211 */ /* 0x0c0fe200078f10ff */
[----:B------:R-:W-:Y:S01]  /*15d0*/  UIADD3 UR7, UR11, -0x1, URZ ;  /* 0xffffffff0b077890 */ /* 0x000fe2000fffe03f */
[----:B------:R-:W-:Y:S01]  /*15e0*/  LEA.HI R19, R19, R10, RZ, 0x5 ;  /* 0x0000000a13137211 */ /* 0x000fe200078f28ff */
[----:B------:R-:W-:Y:S01]  /*15f0*/  UMOV UR9, 0x400 ;  /* 0x0000040000097882 */ /* 0x000fe20000000000 */
[--C-:B------:R-:W-:Y:S01]  /*1600*/  SHF.R.S32.HI R16, RZ, 0x2, R11.reuse ;  /* 0x00000002ff107819 */ /* 0x100fe2000001140b */
[----:B------:R-:W-:Y:S01]  /*1610*/  UISETP.LT.AND UP0, UPT, UR13, 0x1, UPT ;  /* 0x000000010d00788c */ /* 0x000fe2000bf01270 */
[----:B------:R-:W-:Y:S01]  /*1620*/  SHF.R.S32.HI R17, RZ, 0x1f, R11 ;  /* 0x0000001fff117819 */ /* 0x000fe2000001140b */
[----:B------:R-:W-:Y:S01]  /*1630*/  USHF.L.U32 UR22, UR13, 0x1, URZ ;  /* 0x000000010d167899 */ /* 0x000fe2000800063f */
[----:B------:R-:W-:Y:S01]  /*1640*/  SHF.R.S32.HI R19, RZ, 0x5, R19 ;  /* 0x00000005ff137819 */ /* 0x000fe20000011413 */
[----:B------:R-:W-:Y:S01]  /*1650*/  USEL UR10, UR13, 0x1, UP0 ;  /* 0x000000010d0a7887 */ /* 0x000fe20008000000 */
[----:B------:R-:W-:Y:S01]  /*1660*/  LEA.HI R17, R17, R16, RZ, 0x3 ;  /* 0x0000001011117211 */ /* 0x000fe200078f18ff */
[----:B------:R-:W-:Y:S01]  /*1670*/  UISETP.NE.AND UP0, UPT, UR7, URZ, UPT ;  /* 0x0000003f0700728c */ /* 0x000fe2000bf05270 */
[----:B------:R-:W-:Y:S01]  /*1680*/  LOP3.LUT R11, R11, 0xfffffffc, RZ, 0xc0, !PT ;  /* 0xfffffffc0b0b7812 */ /* 0x000fe200078ec0ff */
[----:B------:R-:W-:Y:S01]  /*1690*/  UIADD3 UR10, -UR10, UR13, URZ ;  /* 0x0000000d0a0a7290 */ /* 0x000fe2000fffe13f */
[----:B------:R-:W-:Y:S01]  /*16a0*/  LOP3.LUT R17, R17, 0xfffffff8, RZ, 0xc0, !PT ;  /* 0xfffffff811117812 */ /* 0x000fe200078ec0ff */
[----:B------:R-:W-:Y:S01]  /*16b0*/  USEL UR16, URZ, 0x1, UP0 ;  /* 0x000000013f107887 */ /* 0x000fe20008000000 */
[----:B------:R-:W-:Y:S01]  /*16c0*/  LOP3.LUT R88, R7, 0x1, RZ, 0xfc, !PT ;  /* 0x0000000107587812 */ /* 0x000fe200078efcff */
[----:B------:R-:W-:-:S02]  /*16d0*/  IMAD.IADD R20, R10, 0x1, -R11 ;  /* 0x000000010a147824 */ /* 0x000fc400078e0a0b */
[----:B------:R-:W-:Y:S02]  /*16e0*/  IMAD.IADD R16, R16, 0x1, -R17 ;  /* 0x0000000110107824 */ /* 0x000fe400078e0a11 */
[----:B------:R-:W-:Y:S01]  /*16f0*/  IMAD.U32 R89, RZ, RZ, UR16 ;  /* 0x00000010ff597e24 */ /* 0x000fe2000f8e00ff */
[----:B0-----:R-:W-:Y:S02]  /*1700*/  ULEA UR9, UR6, UR9, 0x18 ;  /* 0x0000000906097291 */ /* 0x001fe4000f8ec03f */
[--C-:B------:R-:W-:Y:S01]  /*1710*/  SHF.R.S32.HI R17, RZ, 0x1f, R16.reuse ;  /* 0x0000001fff117819 */ /* 0x100fe20000011410 */
[----:B------:R-:W-:Y:S01]  /*1720*/  USHF.L.U32 UR6, UR7, 0x3, URZ ;  /* 0x0000000307067899 */ /* 0x000fe2000800063f */
[C-C-:B------:R-:W-:Y:S01]  /*1730*/  IMAD R21, R19.reuse, -0x10, -R16.reuse ;  /* 0xfffffff013157824 */ /* 0x140fe200078e0a10 */
[----:B------:R-:W-:Y:S02]  /*1740*/  UIADD3 UR7, UR9, 0x200, URZ ;  /* 0x0000020009077890 */ /* 0x000fe4000fffe03f */
[----:B------:R-:W-:Y:S01]  /*1750*/  ULOP3.LUT UR6, UR6, 0x8, URZ, 0xc0, !UPT ;  /* 0x0000000806067892 */ /* 0x000fe2000f8ec03f */
[----:B------:R-:W-:Y:S01]  /*1760*/  IMAD.WIDE R10, R19, 0x10, R16 ;  /* 0x00000010130a7825 */ /* 0x000fe200078e0210 */
[----:B------:R-:W-:-:S02]  /*1770*/  UIADD3 UR8, UR9, 0x1c200, URZ ;  /* 0x0001c20009087890 */ /* 0x000fc4000fffe03f */
[----:B------:R-:W-:Y:S02]  /*1780*/  USHF.R.U32.HI UR7, URZ, 0x4, UR7 ;  /* 0x000000043f077899 */ /* 0x000fe40008011607 */
[----:B------:R-:W-:Y:S02]  /*1790*/  USHF.R.U32.HI UR8, URZ, 0x4, UR8 ;  /* 0x000000043f087899 */ /* 0x000fe40008011608 */
[----:B------:R-:W-:Y:S02]  /*17a0*/  ULOP3.LUT UR24, UR6, 0x8, URZ, 0x3c, !UPT ;  /* 0x0000000806187892 */ /* 0x000fe4000f8e3c3f */
[----:B------:R-:W-:Y:S02]  /*17b0*/  ULOP3.LUT UR12, UR6, 0x18, URZ, 0x3c, !UPT ;  /* 0x00000018060c7892 */ /* 0x000fe4000f8e3c3f */
[----:B------:R-:W-:Y:S01]  /*17c0*/  UIADD3 UR23, UR9, 0xf0, URZ ;  /* 0x000000f009177890 */ /* 0x000fe2000fffe03f */
[----:B------:R-:W-:Y:S01]  /*17d0*/  ULDC UR6, c[0x0][0x284] ;  /* 0x0000a10000067ab9 */ /* 0x000fe20000000800 */
[----:B------:R-:W-:Y:S01]  /*17e0*/  ULOP3.LUT UR7, UR7, 0x3fff, URZ, 0xc0, !UPT ;  /* 0x00003fff07077892 */ /* 0x000fe2000f8ec03f */
[----:B------:R-:W-:Y:S01]  /*17f0*/  VIADD R21, R21, UR6 ;  /* 0x0000000615157c36 */ /* 0x000fe20008000000 */
[----:B------:R-:W-:-:S02]  /*1800*/  ULOP3.LUT UR8, UR8, 0x3fff, URZ, 0xc0, !UPT ;  /* 0x00003fff08087892 */ /* 0x000fc4000f8ec03f */
[----:B------:R-:W-:Y:S02]  /*1810*/  ULEA UR11, UR11, UR23, 0x3 ;  /* 0x000000170b0b7291 */ /* 0x000fe4000f8e183f */
[----:B------:R-:W-:Y:S02]  /*1820*/  ULOP3.LUT UR14, UR7, 0x10000, URZ, 0xfc, !UPT ;  /* 0x00010000070e7892 */ /* 0x000fe4000f8efc3f */
[----:B------:R-:W-:-:S12]  /*1830*/  ULOP3.LUT UR15, UR8, 0x10000, URZ, 0xfc, !UPT ;  /* 0x00010000080f7892 */ /* 0x000fd8000f8efc3f */
.L_x_112:
[----:B------:R-:W-:Y:S01]  /*1840*/  SHF.L.U32 R16, R89, 0x1f, RZ ;  /* 0x0000001f59107819 */ /* 0x000fe200000006ff */
[----:B------:R-:W0:Y:S01]  /*1850*/  LDC R17, c[0x0][0x28c] ;  /* 0x0000a300ff117b82 */ /* 0x000e220000000800 */
[----:B------:R-:W-:Y:S01]  /*1860*/  UMOV UR6, URZ ;  /* 0x0000003f00067c82 */ /* 0x000fe20008000000 */
[----:B------:R-:W-:Y:S01]  /*1870*/  UMOV UR25, UR5 ;  /* 0x0000000500197c82 */ /* 0x000fe20008000000 */
[----:B-1----:R-:W1:Y:S01]  /*1880*/  SYNCS.PHASECHK.TRANS64.TRYWAIT P0, [UR11+-0x8], R16 ;  /* 0xfffff810ff0075a7 */ /* 0x002e62000800014b */
[----:B0-----:R-:W-:Y:S01]  /*1890*/  ISETP.GE.AND P1, PT, R17, 0x1, PT ;  /* 0x000000011100780c */ /* 0x001fe20003f26270 */
[----:B-1234-:R-:W-:-:S12]  /*18a0*/  @!P0 BRA `(.L_x_20) ;  /* 0x0000005400e08947 */ /* 0x01efd80003800000 */
.L_x_144:
[----:B------:R-:W-:Y:S01]  /*18b0*/  UMOV UR7, URZ ;  /* 0x0000003f00077c82 */ /* 0x000fe20008000000 */
[----:B------:R-:W-:Y:S01]  /*18c0*/  UMOV UR8, URZ ;  /* 0x0000003f00087c82 */ /* 0x000fe20008000000 */
[----:B------:R-:W-:Y:S02]  /*18d0*/  CS2R R56, SRZ ;  /* 0x0000000000387805 */ /* 0x000fe4000001ff00 */
[----:B------:R-:W-:Y:S02]  /*18e0*/  CS2R R58, SRZ ;  /* 0x00000000003a7805 */ /* 0x000fe4000001ff00 */
[----:B------:R-:W-:Y:S02]  /*18f0*/  CS2R R60, SRZ ;  /* 0x00000000003c7805 */ /* 0x000fe4000001ff00 */
[----:B------:R-:W-:Y:S02]  /*1900*/  CS2R R62, SRZ ;  /* 0x00000000003e7805 */ /* 0x000fe4000001ff00 */
[----:B------:R-:W-:-:S02]  /*1910*/  CS2R R64, SRZ ;  /* 0x0000000000407805 */ /* 0x000fc4000001ff00 */
[----:B------:R-:W-:Y:S02]  /*1920*/  CS2R R66, SRZ ;  /* 0x0000000000427805 */ /* 0x000fe4000001ff00 */
        /* <DEDUP_REMOVED lines=9> */
[----:B------:R-:W-:Y:S01]  /*19c0*/  CS2R R86, SRZ ;  /* 0x0000000000567805 */ /* 0x000fe2000001ff00 */
[----:B------:R-:W-:Y:S01]  /*19d0*/  IMAD.U32 R22, RZ, RZ, UR4 ;  /* 0x00000004ff167e24 */ /* 0x000fe2000f8e00ff */
        /* <DEDUP_REMOVED lines=15> */
[----:B------:R-:W-:Y:S01]  /*1ad0*/  CS2R R54, SRZ ;  /* 0x0000000000367805 */ /* 0x000fe2000001ff00 */
[----:B------:R-:W-:Y:S06]  /*1ae0*/  @!P1 BRA `(.L_x_21) ;  /* 0x0000000400889947 */ /* 0x000fec0003800000 */
[----:B------:R-:W-:-:S13]  /*1af0*/  ISETP.NE.AND P1, PT, R88, 0x3, PT ;  /* 0x000000035800780c */ /* 0x000fda0003f25270 */
[----:B------:R-:W-:Y:S05]  /*1b00*/  @!P1 BRA `(.L_x_22) ;  /* 0x0000000000049947 */ /* 0x000fea0003800000 */
[----:B------:R-:W-:Y:S01]  /*1b10*/  BPT.TRAP 0x1 ;  /* 0x000000040000795c */ /* 0x000fe20000300000 */
.L_x_22:
[----:B------:R-:W-:Y:S01]  /*1b20*/  ULEA UR6, UR5, UR9, 0x3 ;  /* 0x0000000905067291 */ /* 0x000fe2000f8e183f */
[----:B0-----:R-:W-:-:S05]  /*1b30*/  IMAD.U32 R16, RZ, RZ, UR4 ;  /* 0x00000004ff107e24 */ /* 0x001fca000f8e00ff */
[----:B------:R-:W-:-:S04]  /*1b40*/  SHF.L.U32 R16, R16, 0x1f, RZ ;  /* 0x0000001f10107819 */ /* 0x000fc800000006ff */
[----:B------:R0:W1:Y:S01]  /*1b50*/  SYNCS.PHASECHK.TRANS64.TRYWAIT P0, [UR6], R16 ;  /* 0x00000010ff0075a7 */ /* 0x0000620008000146 */
[----:B------:R-:W-:Y:S05]  /*1b60*/  @!P1 BRA `(.L_x_23) ;  /* 0x0000000000049947 */ /* 0x000fea0003800000 */
[----:B------:R-:W-:Y:S01]  /*1b70*/  BPT.TRAP 0x1 ;  /* 0x000000040000795c */ /* 0x000fe20000300000 */
.L_x_23:
[----:B-1----:R-:W-:Y:S05]  /*1b80*/  @P0 BRA `(.L_x_24) ;  /* 0x0000000000080947 */ /* 0x002fea0003800000 */
[----:B------:R-:W1:Y:S02]  /*1b90*/  SYNCS.PHASECHK.TRANS64.TRYWAIT P0, [UR6], R16 ;  /* 0x00000010ff0075a7 */ /* 0x000e640008000146 */
[----:B-1----:R-:W-:Y:S05]  /*1ba0*/  @!P0 BRA `(.L_x_25) ;  /* 0x0000005400388947 */ /* 0x002fea0003800000 */
.L_x_24:
[----:B------:R-:W-:Y:S01]  /*1bb0*/  ULEA UR6, UR5, UR14, 0x9 ;  /* 0x0000000e05067291 */ /* 0x000fe2000f8e483f */
[----:B------:R-:W-:Y:S01]  /*1bc0*/  WARPGROUP.ARRIVE ;  /* 0x00000000000079c5 */ /* 0x000fe20000000000 */
[----:B------:R-:W-:Y:S01]  /*1bd0*/  ULEA UR7, UR5, UR15, 0x9 ;  /* 0x0000000f05077291 */ /* 0x000fe2000f8e483f */
[----:B------:R-:W-:Y:S01]  /*1be0*/  CS2R R56, SRZ ;  /* 0x0000000000387805 */ /* 0x000fe2000001ff00 */
[----:B------:R-:W-:Y:S01]  /*1bf0*/  UMOV UR17, 0x40000040 ;  /* 0x4000004000117882 */ /* 0x000fe20000000000 */
[----:B------:R-:W-:Y:S01]  /*1c00*/  UMOV UR19, 0x40000040 ;  /* 0x4000004000137882 */ /* 0x000fe20000000000 */
[----:B------:R-:W-:Y:S01]  /*1c10*/  CS2R R58, SRZ ;  /* 0x00000000003a7805 */ /* 0x000fe2000001ff00 */
[----:B------:R-:W-:Y:S01]  /*1c20*/  UMOV UR16, UR6 ;  /* 0x0000000600107c82 */ /* 0x000fe20008000000 */
[----:B------:R-:W-:Y:S01]  /*1c30*/  CS2R R60, SRZ ;  /* 0x00000000003c7805 */ /* 0x000fe2000001ff00 */
[----:B------:R-:W-:Y:S01]  /*1c40*/  UMOV UR18, UR7 ;  /* 0x0000000700127c82 */ /* 0x000fe20008000000 */
[----:B------:R-:W-:Y:S01]  /*1c50*/  CS2R R62, SRZ ;  /* 0x00000000003e7805 */ /* 0x000fe2000001ff00 */
[----:B------:R-:W-:Y:S01]  /*1c60*/  QGMMA.64x64x32.F32.E4M3.E4M3 R24, gdesc[UR16], RZ, !UPT ;  /* 0x00e00000101879f3 */ /* 0x000fe2000c7008ff */
[----:B------:R-:W-:Y:S01]  /*1c70*/  UIADD3 UR16, UR6, 0x2, URZ ;  /* 0x0000000206107890 */ /* 0x000fe2000fffe03f */
[----:B------:R-:W-:Y:S01]  /*1c80*/  CS2R R64, SRZ ;  /* 0x0000000000407805 */ /* 0x000fe2000001ff00 */
[----:B------:R-:W-:Y:S01]  /*1c90*/  UIADD3 UR18, UR7, 0x2, URZ ;  /* 0x0000000207127890 */ /* 0x000fe2000fffe03f */
[----:B------:R-:W-:Y:S01]  /*1ca0*/  CS2R R66, SRZ ;  /* 0x0000000000427805 */ /* 0x000fe2000001ff00 */
[----:B------:R-:W-:Y:S01]  /*1cb0*/  UMOV UR17, 0x40000040 ;  /* 0x4000004000117882 */ /* 0x000fe20000000000 */
[----:B------:R-:W-:Y:S01]  /*1cc0*/  UMOV UR19, 0x40000040 ;  /* 0x4000004000137882 */ /* 0x000fe20000000000 */
        /* <DEDUP_REMOVED lines=10> */
[----:B------:R-:W-:Y:S01]  /*1d70*/  QGMMA.64x64x32.F32.E4M3.E4M3 R24, gdesc[UR16], R24 ;  /* 0x00e00000101879f3 */ /* 0x000fe20008700818 */
[----:B------:R-:W-:Y:S02]  /*1d80*/  UIADD3 UR16, UR6, 0x4, URZ ;  /* 0x0000000406107890 */ /* 0x000fe4000fffe03f */
[----:B------:R-:W-:Y:S01]  /*1d90*/  UIADD3 UR18, UR7, 0x4, URZ ;  /* 0x0000000407127890 */ /* 0x000fe2000fffe03f */
[----:B------:R-:W-:Y:S01]  /*1da0*/  UMOV UR17, 0x40000040 ;  /* 0x4000004000117882 */ /* 0x000fe20000000000 */
[----:B------:R-:W-:-:S07]  /*1db0*/  UMOV UR19, 0x40000040 ;  /* 0x4000004000137882 */ /* 0x000fce0000000000 */
[----:B------:R-:W-:Y:S01]  /*1dc0*/  QGMMA.64x64x32.F32.E4M3.E4M3 R24, gdesc[UR16], R24 ;  /* 0x00e00000101879f3 */ /* 0x000fe20008700818 */
[----:B------:R-:W-:Y:S02]  /*1dd0*/  UIADD3 UR18, UR7, 0x6, URZ ;  /* 0x0000000607127890 */ /* 0x000fe4000fffe03f */
[----:B------:R-:W-:Y:S01]  /*1de0*/  UIADD3 UR16, UR6, 0x6, URZ ;  /* 0x0000000606107890 */ /* 0x000fe2000fffe03f */
[----:B------:R-:W-:Y:S01]  /*1df0*/  ULDC UR7, c[0x0][0x50c] ;  /* 0x0001430000077ab9 */ /* 0x000fe20000000800 */
[----:B------:R-:W-:Y:S01]  /*1e00*/  UMOV UR17, 0x40000040 ;  /* 0x4000004000117882 */ /* 0x000fe20000000000 */
[----:B------:R-:W-:Y:S01]  /*1e10*/  UISETP.NE.AND UP0, UPT, UR7, 0x4, UPT ;  /* 0x000000040700788c */ /* 0x000fe2000bf05270 */
[----:B------:R-:W-:Y:S01]  /*1e20*/  UMOV UR19, 0x40000040 ;  /* 0x4000004000137882 */ /* 0x000fe20000000000 */
[----:B------:R-:W-:Y:S02]  /*1e30*/  UMOV UR6, 0x4 ;  /* 0x0000000400067882 */ /* 0x000fe40000000000 */
[----:B------:R-:W-:-:S06]  /*1e40*/  USEL UR7, URZ, 0x1, UP0 ;  /* 0x000000013f077887 */ /* 0x000fcc0008000000 */
[----:B------:R-:W-:Y:S01]  /*1e50*/  ISETP.NE.AND P0, PT, RZ, UR7, PT ;  /* 0x00000007ff007c0c */ /* 0x000fe2000bf05270 */
[----:B------:R-:W-:-:S12]  /*1e60*/  QGMMA.64x64x32.F32.E4M3.E4M3 R24, gdesc[UR16], R24, gsb0 ;  /* 0x00e00000101879f3 */ /* 0x000fd80008000818 */
[----:B------:R-:W-:Y:S05]  /*1e70*/  @!P0 BRA `(.L_x_26) ;  /* 0x0000000000888947 */ /* 0x000fea0003800000 */
[----:B------:R-:W-:Y:S02]  /*1e80*/  WARPGROUP.DEPBAR.LE gsb0, 0x0 ;  /* 0x00008000000079c5 */ /* 0x000fe40000010000 */
[----:B------:R-:W-:-:S01]  /*1e90*/  FADD R87, RZ, R24 ;  /* 0x00000018ff577221 */ /* 0x000fc20000000000 */
[----:B------:R-:W-:Y:S01]  /*1ea0*/  FADD R86, RZ, R25 ;  /* 0x00000019ff567221 */ /* 0x000fe20000000000 */
        /* <DEDUP_REMOVED lines=30> */
[----:B------:R-:W-:-:S06]  /*2090*/  UMOV UR6, URZ ;  /* 0x0000003f00067c82 */ /* 0x000fcc0008000000 */
.L_x_26:
[----:B------:R-:W-:-:S04]  /*20a0*/  UIADD3 UR25, UR5, 0x1, URZ ;  /* 0x0000000105197890 */ /* 0x000fc8000fffe03f */
[----:B------:R-:W-:-:S04]  /*20b0*/  UISETP.NE.AND UP0, UPT, UR25, 0xe, UPT ;  /* 0x0000000e1900788c */ /* 0x000fc8000bf05270 */
[----:B------:R-:W-:Y:S02]  /*20c0*/  USEL UR8, URZ, 0x1, UP0 ;  /* 0x000000013f087887 */ /* 0x000fe40008000000 */
[----:B------:R-:W-:Y:S02]  /*20d0*/  USEL UR25, UR25, URZ, UP0 ;  /* 0x0000003f19197287 */ /* 0x000fe40008000000 */
[----:B------:R-:W-:-:S06]  /*20e0*/  ULOP3.LUT UR8, UR4, UR8, URZ, 0x3c, !UPT ;  /* 0x0000000804087292 */ /* 0x000fcc000f8e3c3f */
[----:B------:R-:W-:Y:S01]  /*20f0*/  IMAD.U32 R22, RZ, RZ, UR8 ;  /* 0x00000008ff167e24 */ /* 0x000fe2000f8e00ff */
[----:B------:R-:W-:-:S06]  /*2100*/  UMOV UR8, 0x1 ;  /* 0x0000000100087882 */ /* 0x000fcc0000000000 */
.L_x_21:
[----:B------:R-:W-:-:S06]  /*2110*/  UISETP.GE.AND UP0, UPT, UR10, 0x1, UPT ;  /* 0x000000010a00788c */ /* 0x000fcc000bf06270 */
[----:B------:R-:W-:-:S13]  /*2120*/  PLOP3.LUT P0, PT, PT, PT, UP0, 0x80, 0x0 ;  /* 0x000000000000781c */ /* 0x000fda0003f0f008 */
[----:B------:R-:W-:Y:S05]  /*2130*/  @!P0 BRA `(.L_x_27) ;  /* 0x0000000400988947 */ /* 0x000fea0003800000 */
[----:B01----:R-:W-:Y:S01]  /*2140*/  IMAD.U32 R16, RZ, RZ, UR10 ;  /* 0x0000000aff107e24 */ /* 0x003fe2000f8e00ff */
[----:B------:R-:W-:Y:S01]  /*2150*/  ULDC UR26, c[0x0][0x50c] ;  /* 0x00014300001a7ab9 */ /* 0x000fe20000000800 */
[----:B------:R-:W-:-:S07]  /*2160*/  IMAD.U32 R17, RZ, RZ, UR5 ;  /* 0x00000005ff117e24 */ /* 0x000fce000f8e00ff */
.L_x_35:
[----:B------:R-:W-:-:S13]  /*2170*/  ISETP.NE.AND P1, PT, R88, 0x3, PT ;  /* 0x000000035800780c */ /* 0x000fda0003f25270 */
[----:B------:R-:W-:Y:S05]  /*2180*/  @!P1 BRA `(.L_x_28) ;  /* 0x0000000000049947 */ /* 0x000fea0003800000 */
[----:B------:R-:W-:Y:S01]  /*2190*/  BPT.TRAP 0x1 ;  /* 0x000000040000795c */ /* 0x000fe20000300000 */
.L_x_28:
[----:B------:R-:W-:Y:S01]  /*21a0*/  ULEA UR16, UR25, UR9, 0x3 ;  /* 0x0000000919107291 */ /* 0x000fe2000f8e183f */
[----:B------:R-:W-:-:S08]  /*21b0*/  SHF.L.U32 R18, R22, 0x1f, RZ ;  /* 0x0000001f16127819 */ /* 0x000fd000000006ff */
[----:B------:R0:W1:Y:S01]  /*21c0*/  SYNCS.PHASECHK.TRANS64.TRYWAIT P0, [UR16], R18 ;  /* 0x00000012ff0075a7 */ /* 0x0000620008000150 */
[----:B------:R-:W-:Y:S05]  /*21d0*/  @!P1 BRA `(.L_x_29) ;  /* 0x0000000000049947 */ /* 0x000fea0003800000 */
[----:B------:R-:W-:Y:S01]  /*21e0*/  BPT.TRAP 0x1 ;  /* 0x000000040000795c */ /* 0x000fe20000300000 */
.L_x_29:
[----:B-1----:R-:W-:Y:S05]  /*21f0*/  @P0 BRA `(.L_x_30) ;  /* 0x0000000000080947 */ /* 0x002fea0003800000 */
[----:B------:R-:W1:Y:S02]  /*2200*/  SYNCS.PHASECHK.TRANS64.TRYWAIT P0, [UR16], R18 ;  /* 0x00000012ff0075a7 */ /* 0x000e640008000150 */
[----:B-1----:R-:W-:Y:S05]  /*2210*/  @!P0 BRA `(.L_x_31) ;  /* 0x0000004c00b48947 */ /* 0x002fea0003800000 */
.L_x_30:
[----:B------:R-:W-:Y:S01]  /*2220*/  UISETP.NE.AND UP0, UPT, UR7, URZ, UPT ;  /* 0x0000003f0700728c */ /* 0x000fe2000bf05270 */
[----:B------:R-:W-:Y:S01]  /*2230*/  WARPGROUP.ARRIVE ;  /* 0x00000000000079c5 */ /* 0x000fe20000000000 */
[----:B------:R-:W-:Y:S02]  /*2240*/  ULEA UR7, UR25, UR14, 0x9 ;  /* 0x0000000e19077291 */ /* 0x000fe4000f8e483f */
[----:B------:R-:W-:Y:S01]  /*2250*/  USEL UR8, UR8, URZ, !UP0 ;  /* 0x0000003f08087287 */ /* 0x000fe2000c000000 */
[----:B------:R-:W-:Y:S01]  /*2260*/  UMOV UR17, 0x40000040 ;  /* 0x4000004000117882 */ /* 0x000fe20000000000 */
[----:B------:R-:W-:Y:S02]  /*2270*/  UMOV UR19, 0x40000040 ;  /* 0x4000004000137882 */ /* 0x000fe40000000000 */
[----:B------:R-:W-:Y:S02]  /*2280*/  UISETP.NE.U32.AND UP0, UPT, UR8, URZ, UPT ;  /* 0x0000003f0800728c */ /* 0x000fe4000bf05070 */
[----:B------:R-:W-:Y:S01]  /*2290*/  ULEA UR8, UR25, UR15, 0x9 ;  /* 0x0000000f19087291 */ /* 0x000fe2000f8e483f */
[----:B------:R-:W-:Y:S01]  /*22a0*/  UMOV UR16, UR7 ;  /* 0x0000000700107c82 */ /* 0x000fe20008000000 */
[----:B------:R-:W-:-:S05]  /*22b0*/  UIADD3 UR6, UR6, 0x4, URZ ;  /* 0x0000000406067890 */ /* 0x000fca000fffe03f */
[----:B------:R-:W-:Y:S02]  /*22c0*/  UMOV UR18, UR8 ;  /* 0x0000000800127c82 */ /* 0x000fe40008000000 */
[----:B------:R-:W-:Y:S01]  /*22d0*/  QGMMA.64x64x32.F32.E4M3.E4M3 R24, gdesc[UR16], R24, UP0 ;  /* 0x00e00000101879f3 */ /* 0x000fe2000bf00818 */
[----:B------:R-:W-:Y:S02]  /*22e0*/  UIADD3 UR16, UR7, 0x2, URZ ;  /* 0x0000000207107890 */ /* 0x000fe4000fffe03f */
[----:B------:R-:W-:Y:S01]  /*22f0*/  UIADD3 UR18, UR8, 0x2, URZ ;  /* 0x0000000208127890 */ /* 0x000fe2000fffe03f */
[----:B------:R-:W-:Y:S01]  /*2300*/  UMOV UR17, 0x40000040 ;  /* 0x4000004000117882 */ /* 0x000fe20000000000 */
[----:B------:R-:W-:Y:S01]  /*2310*/  UMOV UR19, 0x40000040 ;  /* 0x4000004000137882 */ /* 0x000fe20000000000 */
[----:B------:R-:W-:-:S06]  /*2320*/  UISETP.NE.AND UP0, UPT, UR6, UR26, UPT ;  /* 0x0000001a0600728c */ /* 0x000fcc000bf05270 */
        /* <DEDUP_REMOVED lines=8> */
[----:B------:R-:W-:Y:S01]  /*23b0*/  UMOV UR17, 0x40000040 ;  /* 0x4000004000117882 */ /* 0x000fe20000000000 */
[----:B------:R-:W-:Y:S01]  /*23c0*/  UMOV UR19, 0x40000040 ;  /* 0x4000004000137882 */ /* 0x000fe20000000000 */
[----:B------:R-:W-:-:S06]  /*23d0*/  USEL UR7, URZ, 0x1, UP0 ;  /* 0x000000013f077887 */ /* 0x000fcc0008000000 */
[----:B------:R-:W-:Y:S01]  /*23e0*/  ISETP.NE.AND P0, PT, RZ, UR7, PT ;  /* 0x00000007ff007c0c */ /* 0x000fe2000bf05270 */
[----:B------:R-:W-:Y:S03]  /*23f0*/  QGMMA.64x64x32.F32.E4M3.E4M3 R24, gdesc[UR16], R24, gsb0 ;  /* 0x00e00000101879f3 */ /* 0x000fe60008000818 */
[----:B------:R-:W-:-:S09]  /*2400*/  WARPGROUP.DEPBAR.LE gsb0, 0x1 ;  /* 0x00008000000079c5 */ /* 0x000fd20000010100 */
[----:B------:R-:W-:Y:S05]  /*2410*/  @!P0 BRA `(.L_x_32) ;  /* 0x0000000000888947 */ /* 0x000fea0003800000 */
[----:B------:R-:W-:Y:S02]  /*2420*/  WARPGROUP.DEPBAR.LE gsb0, 0x0 ;  /* 0x00008000000079c5 */ /* 0x000fe40000010000 */
[----:B------:R-:W-:-:S01]  /*2430*/  FADD R87, R24, R87 ;  /* 0x0000005718577221 */ /* 0x000fc20000000000 */
[----:B------:R-:W-:Y:S01]  /*2440*/  FADD R86, R25, R86 ;  /* 0x0000005619567221 */ /* 0x000fe20000000000 */
        /* <DEDUP_REMOVED lines=30> */
[----:B------:R-:W-:-:S06]  /*2630*/  UMOV UR6, URZ ;  /* 0x0000003f00067c82 */ /* 0x000fcc0008000000 */
.L_x_32:
[----:B------:R-:W-:Y:S05]  /*2640*/  @!P1 BRA `(.L_x_33) ;  /* 0x0000000000049947 */ /* 0x000fea0003800000 */
[----:B------:R-:W-:Y:S01]  /*2650*/  BPT.TRAP 0x1 ;  /* 0x000000040000795c */ /* 0x000fe20000300000 */
.L_x_33:
[----:B------:R-:W-:-:S13]  /*2660*/  ISETP.NE.AND P0, PT, R13, RZ, PT ;  /* 0x000000ff0d00720c */ /* 0x000fda0003f05270 */
[----:B01----:R-:W-:-:S05]  /*2670*/  @P0 LEA R18, R17, UR9, 0x3 ;  /* 0x0000000911120c11 */ /* 0x003fca000f8e18ff */
[----:B------:R-:W-:-:S05]  /*2680*/  @P0 VIADD R19, R18, 0x70 ;  /* 0x0000007012130836 */ /* 0x000fca0000000000 */
[----:B------:R-:W-:-:S04]  /*2690*/  @P0 PRMT R19, R12, 0x654, R19 ;  /* 0x000006540c130816 */ /* 0x000fc80000000013 */
[----:B------:R0:W-:Y:S01]  /*26a0*/  @P0 SYNCS.ARRIVE.TRANS64.RED.A1T0 RZ, [R19+URZ], RZ ;  /* 0x000000ff13ff09a7 */ /* 0x0001e2000810043f */
[----:B------:R-:W-:-:S13]  /*26b0*/  ISETP.GT.U32.AND P0, PT, R7, 0x1, PT ;  /* 0x000000010700780c */ /* 0x000fda0003f04070 */
[----:B0-----:R-:W-:Y:S05]  /*26c0*/  @P0 BRA `(.L_x_34) ;  /* 0x0000000000040947 */ /* 0x001fea0003800000 */
[----:B------:R-:W-:Y:S01]  /*26d0*/  BPT.TRAP 0x1 ;  /* 0x000000040000795c */ /* 0x000fe20000300000 */
.L_x_34:
[----:B------:R-:W-:Y:S01]  /*26e0*/  UIADD3 UR25, UR25, 0x1, URZ ;  /* 0x0000000119197890 */ /* 0x000fe2000fffe03f */
[C---:B------:R-:W-:Y:S01]  /*26f0*/  ISETP.GT.AND P1, PT, R16.reuse, 0x1, PT ;  /* 0x000000011000780c */ /* 0x040fe20003f24270 */
[----:B------:R-:W-:Y:S02]  /*2700*/  VIADD R17, R17, 0x1 ;  /* 0x0000000111117836 */ /* 0x000fe40000000000 */
[----:B------:R-:W-:Y:S01]  /*2710*/  UISETP.NE.AND UP0, UPT, UR25, 0xe, UPT ;  /* 0x0000000e1900788c */ /* 0x000fe2000bf05270 */
[----:B------:R-:W-:Y:S02]  /*2720*/  VIADD R16, R16, 0xffffffff ;  /* 0xffffffff10107836 */ /* 0x000fe40000000000 */
[C---:B------:R-:W-:Y:S01]  /*2730*/  ISETP.NE.AND P0, PT, R17.reuse, 0xe, PT ;  /* 0x0000000e1100780c */ /* 0x040fe20003f05270 */
[----:B------:R-:W-:Y:S02]  /*2740*/  USEL UR8, URZ, 0x1, UP0 ;  /* 0x000000013f087887 */ /* 0x000fe40008000000 */
[----:B------:R-:W-:Y:S01]  /*2750*/  USEL UR25, UR25, URZ, UP0 ;  /* 0x0000003f19197287 */ /* 0x000fe20008000000 */
[----:B------:R-:W-:-:S03]  /*2760*/  SEL R17, R17, RZ, P0 ;  /* 0x000000ff11117207 */ /* 0x000fc60000000000 */
[----:B------:R-:W-:Y:S01]  /*2770*/  LOP3.LUT R22, R22, UR8, RZ, 0x3c, !PT ;  /* 0x0000000816167c12 */ /* 0x000fe2000f8e3cff */
[----:B------:R-:W-:Y:S01]  /*2780*/  UMOV UR8, 0x1 ;  /* 0x0000000100087882 */ /* 0x000fe20000000000 */
[----:B------:R-:W-:Y:S06]  /*2790*/  @P1 BRA `(.L_x_35) ;  /* 0xfffffff800741947 */ /* 0x000fec000383ffff */
.L_x_27:
[----:B------:R-:W-:Y:S01]  /*27a0*/  UISETP.NE.AND UP0, UPT, UR6, URZ, UPT ;  /* 0x0000003f0600728c */ /* 0x000fe2000bf05270 */
[----:B01----:R-:W0:Y:S01]  /*27b0*/  LDC R16, c[0x0][0x28c] ;  /* 0x0000a300ff107b82 */ /* 0x003e220000000800 */
[----:B------:R-:W-:Y:S02]  /*27c0*/  IMAD.U32 R17, RZ, RZ, UR24 ;  /* 0x00000018ff117e24 */ /* 0x000fe4000f8e00ff */
[----:B------:R-:W-:-:S06]  /*27d0*/  USEL UR6, URZ, 0x1, !UP0 ;  /* 0x000000013f067887 */ /* 0x000fcc000c000000 */
[----:B------:R-:W-:-:S13]  /*27e0*/  ISETP.NE.AND P0, PT, RZ, UR6, PT ;  /* 0x00000006ff007c0c */ /* 0x000fda000bf05270 */
[----:B------:R-:W-:Y:S05]  /*27f0*/  @!P0 BRA `(.L_x_36) ;  /* 0x0000000000848947 */ /* 0x000fea0003800000 */
[----:B------:R-:W-:Y:S02]  /*2800*/  WARPGROUP.DEPBAR.LE gsb0, 0x0 ;  /* 0x00008000000079c5 */ /* 0x000fe40000010000 */
[----:B------:R-:W-:Y:S01]  /*2810*/  FADD R87, R24, R87 ;  /* 0x0000005718577221 */ /* 0x000fe20000000000 */
        /* <DEDUP_REMOVED lines=30> */
[----:B------:R-:W-:-:S07]  /*2a00*/  FADD R56, R56, R55 ;  /* 0x0000003738387221 */ /* 0x000fce0000000000 */
.L_x_36:
[----:B0-----:R-:W-:Y:S01]  /*2a10*/  ISETP.GE.AND P0, PT, R16, 0x1, PT ;  /* 0x000000011000780c */ /* 0x001fe20003f06270 */
[----:B------:R0:W-:Y:S01]  /*2a20*/  SYNCS.ARRIVE.TRANS64.A1T0 RZ, [R17+UR23], RZ ;  /* 0x000000ff11ff79a7 */ /* 0x0001e20008100017 */
[----:B------:R-:W-:-:S11]  /*2a30*/  WARPGROUP.DEPBAR.LE gsb0, 0x0 ;  /* 0x00008000000079c5 */ /* 0x000fd60000010000 */
[----:B------:R-:W-:Y:S05]  /*2a40*/  @!P0 BRA `(.L_x_37) ;  /* 0x0000000000508947 */ /* 0x000fea0003800000 */
[----:B------:R-:W-:-:S13]  /*2a50*/  ISETP.NE.AND P0, PT, R88, 0x3, PT ;  /* 0x000000035800780c */ /* 0x000fda0003f05270 */
[----:B------:R-:W-:Y:S05]  /*2a60*/  @!P0 BRA `(.L_x_38) ;  /* 0x0000000000048947 */ /* 0x000fea0003800000 */
[----:B------:R-:W-:Y:S01]  /*2a70*/  BPT.TRAP 0x1 ;  /* 0x000000040000795c */ /* 0x000fe20000300000 */
.L_x_38:
[----:B------:R-:W-:Y:S01]  /*2a80*/  ISETP.NE.AND P0, PT, R13, RZ, PT ;  /* 0x000000ff0d00720c */ /* 0x000fe20003f05270 */
[----:B------:R-:W-:Y:S01]  /*2a90*/  BSSY B0, `(.L_x_39) ;  /* 0x000000d000007945 */ /* 0x000fe20003800000 */
[----:B------:R-:W-:-:S11]  /*2aa0*/  ISETP.GT.U32.AND P1, PT, R7, 0x1, PT ;  /* 0x000000010700780c */ /* 0x000fd60003f24070 */
[----:B------:R-:W-:Y:S05]  /*2ab0*/  @!P0 BRA `(.L_x_40) ;  /* 0x0000000000288947 */ /* 0x000fea0003800000 */
[----:B------:R-:W-:-:S04]  /*2ac0*/  UIADD3 UR8, UR10, UR5, URZ ;  /* 0x000000050a087290 */ /* 0x000fc8000fffe03f */
[----:B------:R-:W-:-:S04]  /*2ad0*/  USHF.R.U32.HI UR6, URZ, 0x1, UR8 ;  /* 0x000000013f067899 */ /* 0x000fc80008011608 */
[----:B------:R-:W-:-:S04]  /*2ae0*/  UIMAD.WIDE.U32 UR6, UR6, -0x6db6db6d, URZ ;  /* 0x92492493060678a5 */ /* 0x000fc8000f8e003f */
[----:B------:R-:W-:-:S04]  /*2af0*/  USHF.R.U32.HI UR6, URZ, 0x2, UR7 ;  /* 0x000000023f067899 */ /* 0x000fc80008011607 */
[----:B------:R-:W-:-:S04]  /*2b00*/  UIMAD UR8, UR6, -0xe, UR8 ;  /* 0xfffffff2060878a4 */ /* 0x000fc8000f8e0208 */
[----:B------:R-:W-:-:S04]  /*2b10*/  ULEA UR8, UR8, UR9, 0x3 ;  /* 0x0000000908087291 */ /* 0x000fc8000f8e183f */
[----:B------:R-:W-:-:S06]  /*2b20*/  UIADD3 UR8, UR8, 0x70, URZ ;  /* 0x0000007008087890 */ /* 0x000fcc000fffe03f */
[----:B0-----:R-:W-:-:S05]  /*2b30*/  IMAD.U32 R17, RZ, RZ, UR8 ;  /* 0x00000008ff117e24 */ /* 0x001fca000f8e00ff */
[----:B------:R-:W-:-:S04]  /*2b40*/  PRMT R16, R12, 0x654, R17 ;  /* 0x000006540c107816 */ /* 0x000fc80000000011 */
[----:B------:R1:W-:Y:S03]  /*2b50*/  SYNCS.ARRIVE.TRANS64.RED.A1T0 RZ, [R16+URZ], RZ ;  /* 0x000000ff10ff79a7 */ /* 0x0003e6000810043f */
.L_x_40:
[----:B------:R-:W-:Y:S05]  /*2b60*/  BSYNC B0 ;  /* 0x0000000000007941 */ /* 0x000fea0003800000 */
.L_x_39:
[----:B------:R-:W-:Y:S05]  /*2b70*/  @P1 BRA `(.L_x_37) ;  /* 0x0000000000041947 */ /* 0x000fea0003800000 */
[----:B------:R-:W-:Y:S01]  /*2b80*/  BPT.TRAP 0x1 ;  /* 0x000000040000795c */ /* 0x000fe20000300000 */
.L_x_37:
[----:B-1----:R-:W-:Y:S01]  /*2b90*/  SHF.L.U32 R16, R89, 0x1f, RZ ;  /* 0x0000001f59107819 */ /* 0x002fe200000006ff */
[----:B------:R-:W-:Y:S01]  /*2ba0*/  UIADD3 UR5, UR22, UR5, URZ ;  /* 0x0000000516057290 */ /* 0x000fe2000fffe03f */
[----:B------:R-:W1:Y:S01]  /*2bb0*/  LDC R29, c[0x0][0x288] ;  /* 0x0000a200ff1d7b82 */ /* 0x000e620000000800 */
[----:B------:R-:W-:Y:S01]  /*2bc0*/  UISETP.GE.U32.AND UP1, UPT, UR22, 0xe, UPT ;  /* 0x0000000e1600788c */ /* 0x000fe2000bf26070 */
[----:B------:R-:W-:Y:S01]  /*2bd0*/  IMAD.SHL.U32 R22, R20, 0x2, RZ ;  /* 0x0000000214167824 */ /* 0x000fe200078e00ff */
[----:B------:R-:W-:Y:S02]  /*2be0*/  UISETP.GT.U32.AND UP0, UPT, UR5, 0xd, UPT ;  /* 0x0000000d0500788c */ /* 0x000fe4000bf04070 */
[----:B------:R-:W-:Y:S02]  /*2bf0*/  USHF.R.U32.HI UR6, URZ, 0x1, UR5 ;  /* 0x000000013f067899 */ /* 0x000fe40008011605 */
[----:B------:R-:W-:Y:S01]  /*2c00*/  UISETP.LT.U32.AND UP0, UPT, UR22, 0xe, UP0 ;  /* 0x0000000e1600788c */ /* 0x000fe20008701070 */
[----:B------:R-:W4:Y:S01]  /*2c10*/  SYNCS.PHASECHK.TRANS64.TRYWAIT P0, [UR11+0x8], R16 ;  /* 0x00000810ff0075a7 */ /* 0x000f22000800014b */
[----:B------:R-:W-:Y:S01]  /*2c20*/  UIMAD.WIDE.U32 UR6, UR6, -0x6db6db6d, URZ ;  /* 0x92492493060678a5 */ /* 0x000fe2000f8e003f */
[----:B------:R-:W-:Y:S01]  /*2c30*/  SHF.R.S32.HI R23, RZ, 0x1f, R22 ;  /* 0x0000001fff177819 */ /* 0x000fe20000011416 */
[----:B------:R-:W-:-:S02]  /*2c40*/  USEL UR8, URZ, 0x1, !UP0 ;  /* 0x000000013f087887 */ /* 0x000fc4000c000000 */
[----:B------:R-:W-:Y:S02]  /*2c50*/  USHF.R.U32.HI UR6, URZ, 0x2, UR7 ;  /* 0x000000023f067899 */ /* 0x000fe40008011607 */
[----:B------:R-:W-:Y:S02]  /*2c60*/  ULOP3.LUT UR4, UR4, UR8, URZ, 0x3c, !UPT ;  /* 0x0000000804047292 */ /* 0x000fe4000f8e3c3f */
[----:B------:R-:W-:Y:S02]  /*2c70*/  UIMAD UR5, UR6, -0xe, UR5 ;  /* 0xfffffff2060578a4 */ /* 0x000fe4000f8e0205 */
[----:B------:R-:W-:Y:S01]  /*2c80*/  @UP1 ULOP3.LUT UR4, UR4, 0x1, UR6, 0x78, !UPT ;  /* 0x0000000104041892 */ /* 0x000fe2000f8e7806 */
[----:B-1--4-:R-:W-:Y:S11]  /*2c90*/  @!P0 BRA `(.L_x_41) ;  /* 0x00000044002c8947 */ /* 0x012ff60003800000 */
.L_x_145:
[----:B------:R-:W-:Y:S01]  /*2ca0*/  IMAD.SHL.U32 R31, R4, 0x40, RZ ;  /* 0x00000040041f7824 */ /* 0x000fe200078e00ff */
[----:B------:R-:W-:Y:S01]  /*2cb0*/  ULDC UR8, c[0x0][0x284] ;  /* 0x0000a10000087ab9 */ /* 0x000fe20000000800 */
[----:B------:R-:W-:Y:S01]  /*2cc0*/  IMAD.SHL.U32 R4, R6, 0x40, RZ ;  /* 0x0000004006047824 */ /* 0x000fe200078e00ff */
[----:B------:R-:W-:Y:S01]  /*2cd0*/  SHF.R.S32.HI R30, RZ, 0x1f, R5 ;  /* 0x0000001fff1e7819 */ /* 0x000fe20000011405 */
[----:B------:R-:W-:Y:S01]  /*2ce0*/  ULDC.64 UR6, c[0x0][0x5d0] ;  /* 0x0001740000067ab9 */ /* 0x000fe20000000a00 */
[----:B------:R-:W-:Y:S01]  /*2cf0*/  SHF.R.S32.HI R28, RZ, 0x1f, R31 ;  /* 0x0000001fff1c7819 */ /* 0x000fe2000001141f */
[----:B0-----:R-:W-:Y:S01]  /*2d00*/  IMAD.WIDE.U32 R16, R5, UR6, R22 ;  /* 0x0000000605107c25 */ /* 0x001fe2000f8e0016 */
[----:B------:R-:W-:-:S03]  /*2d10*/  ISETP.GE.AND P0, PT, R4, UR8, PT ;  /* 0x0000000804007c0c */ /* 0x000fc6000bf06270 */
[----:B------:R-:W-:Y:S01]  /*2d20*/  IMAD R18, R30, UR6, RZ ;  /* 0x000000061e127c24 */ /* 0x000fe2000f8e02ff */
[C---:B------:R-:W-:Y:S02]  /*2d30*/  ISETP.GE.OR P0, PT, R31.reuse, R29, P0 ;  /* 0x0000001d1f00720c */ /* 0x040fe40000706670 */
[----:B------:R-:W-:Y:S01]  /*2d40*/  IADD3 R16, P1, R31, R16, RZ ;  /* 0x000000101f107210 */ /* 0x000fe20007f3e0ff */
[----:B------:R-:W-:-:S05]  /*2d50*/  IMAD R19, R5, UR7, R18 ;  /* 0x0000000705137c24 */ /* 0x000fca000f8e0212 */
[----:B------:R-:W-:-:S05]  /*2d60*/  IADD3.X R17, R28, R17, R19, P1, !PT ;  /* 0x000000111c117210 */ /* 0x000fca0000ffe413 */
[----:B------:R-:W-:Y:S05]  /*2d70*/  @P0 BRA `(.L_x_42) ;  /* 0x0000002400a80947 */ /* 0x000fea0003800000 */
[----:B------:R-:W0:Y:S01]  /*2d80*/  LDC.64 R24, c[0x0][0x5c8] ;  /* 0x00017200ff187b82 */ /* 0x000e220000000a00 */
[----:B------:R-:W-:Y:S01]  /*2d90*/  IMAD.WIDE R26, R6, 0x40, R10 ;  /* 0x00000040061a7825 */ /* 0x000fe200078e020a */
[----:B------:R-:W-:Y:S01]  /*2da0*/  ULDC.64 UR6, c[0x0][0x5c0] ;  /* 0x0001700000067ab9 */ /* 0x000fe20000000a00 */
[----:B------:R-:W-:Y:S02]  /*2db0*/  BSSY B0, `(.L_x_42) ;  /* 0x0000266000007945 */ /* 0x000fe40003800000 */
[-C--:B0-----:R-:W-:Y:S02]  /*2dc0*/  IMAD R6, R27, R24.reuse, RZ ;  /* 0x000000181b067224 */ /* 0x081fe400078e02ff */
[----:B------:R-:W-:-:S04]  /*2dd0*/  IMAD.WIDE.U32 R16, R26, R24, R16 ;  /* 0x000000181a107225 */ /* 0x000fc800078e0010 */
[----:B------:R-:W-:Y:S01]  /*2de0*/  IMAD R19, R26, R25, R6 ;  /* 0x000000191a137224 */ /* 0x000fe200078e0206 */
[----:B------:R-:W-:Y:S02]  /*2df0*/  LEA R18, P0, R24, R16, 0x3 ;  /* 0x0000001018127211 */ /* 0x000fe400078018ff */
[----:B------:R-:W-:Y:S01]  /*2e00*/  IADD3 R16, P1, R16, UR6, RZ ;  /* 0x0000000610107c10 */ /* 0x000fe2000ff3e0ff */
[----:B------:R-:W-:Y:S01]  /*2e10*/  IMAD.IADD R19, R17, 0x1, R19 ;  /* 0x0000000111137824 */ /* 0x000fe200078e0213 */
[----:B------:R-:W-:-:S04]  /*2e20*/  IADD3 R18, P2, R18, UR6, RZ ;  /* 0x0000000612127c10 */ /* 0x000fc8000ff5e0ff */
[----:B------:R-:W-:Y:S01]  /*2e30*/  LEA.HI.X R6, R24, R19, R25, 0x3, P0 ;  /* 0x0000001318067211 */ /* 0x000fe200000f1c19 */
[----:B------:R-:W-:Y:S01]  /*2e40*/  IMAD R24, R20, -0x2, R29 ;  /* 0xfffffffe14187824 */ /* 0x000fe200078e021d */
[----:B---3-5:R-:W-:Y:S02]  /*2e50*/  FSETP.NEU.AND P0, PT, R15, RZ, PT ;  /* 0x000000ff0f00720b */ /* 0x028fe40003f0d000 */
[----:B------:R-:W-:Y:S01]  /*2e60*/  IADD3.X R17, R19, UR7, RZ, P1, !PT ;  /* 0x0000000713117c10 */ /* 0x000fe20008ffe4ff */
[----:B------:R-:W-:Y:S01]  /*2e70*/  IMAD.IADD R24, R24, 0x1, -R31 ;  /* 0x0000000118187824 */ /* 0x000fe200078e0a1f */
[----:B------:R-:W-:Y:S01]  /*2e80*/  IADD3.X R19, R6, UR7, RZ, P2, !PT ;  /* 0x0000000706137c10 */ /* 0x000fe200097fe4ff */
[----:B------:R-:W-:-:S08]  /*2e90*/  IMAD.IADD R6, R21, 0x1, -R4 ;  /* 0x0000000115067824 */ /* 0x000fd000078e0a04 */
[----:B------:R-:W-:Y:S05]  /*2ea0*/  @!P0 BRA `(.L_x_43) ;  /* 0x0000001c00188947 */ /* 0x000fea0003800000 */
[----:B------:R-:W-:Y:S01]  /*2eb0*/  ULDC.64 UR6, c[0x0][0x5b8] ;  /* 0x00016e0000067ab9 */ /* 0x000fe20000000a00 */
[----:B------:R-:W-:Y:S01]  /*2ec0*/  ULDC.64 UR16, c[0x0][0x5a8] ;  /* 0x00016a0000107ab9 */ /* 0x000fe20000000a00 */
[----:B------:R-:W-:Y:S01]  /*2ed0*/  IMAD.WIDE.U32 R22, R5, UR6, R22 ;  /* 0x0000000605167c25 */ /* 0x000fe2000f8e0016 */
[----:B------:R-:W-:Y:S03]  /*2ee0*/  BSSY B1, `(.L_x_44) ;  /* 0x0000010000017945 */ /* 0x000fe60003800000 */
[----:B------:R-:W-:Y:S01]  /*2ef0*/  IMAD R4, R30, UR6, RZ ;  /* 0x000000061e047c24 */ /* 0x000fe2000f8e02ff */
[----:B------:R-:W-:-:S03]  /*2f00*/  IADD3 R22, P0, R31, R22, RZ ;  /* 0x000000161f167210 */ /* 0x000fc60007f1e0ff */
[----:B------:R-:W-:Y:S01]  /*2f10*/  IMAD R5, R5, UR7, R4 ;  /* 0x0000000705057c24 */ /* 0x000fe2000f8e0204 */
[----:B------:R-:W-:Y:S02]  /*2f20*/  ULDC.64 UR6, c[0x0][0x5b0] ;  /* 0x00016c0000067ab9 */ /* 0x000fe40000000a00 */
[----:B------:R-:W-:Y:S02]  /*2f30*/  IMAD R25, R27, UR6, RZ ;  /* 0x000000061b197c24 */ /* 0x000fe4000f8e02ff */
[----:B------:R-:W-:Y:S02]  /*2f40*/  IADD3.X R23, R28, R23, R5, P0, !PT ;  /* 0x000000171c177210 */ /* 0x000fe400007fe405 */
[----:B------:R-:W-:Y:S01]  /*2f50*/  ISETP.GE.AND P0, PT, R24, 0x1, PT ;  /* 0x000000011800780c */ /* 0x000fe20003f06270 */
[C---:B------:R-:W-:Y:S02]  /*2f60*/  IMAD R25, R26.reuse, UR7, R25 ;  /* 0x000000071a197c24 */ /* 0x040fe4000f8e0219 */
[----:B------:R-:W-:Y:S01]  /*2f70*/  IMAD.WIDE.U32 R4, R26, UR6, R22 ;  /* 0x000000061a047c25 */ /* 0x000fe2000f8e0016 */
[----:B------:R-:W-:-:S02]  /*2f80*/  ISETP.LT.OR P3, PT, R6, 0x1, !P0 ;  /* 0x000000010600780c */ /* 0x000fc40004761670 */
[----:B------:R-:W-:-:S04]  /*2f90*/  IADD3 R4, P1, R4, UR16, RZ ;  /* 0x0000001004047c10 */ /* 0x000fc8000ff3e0ff */
[--C-:B------:R-:W-:Y:S02]  /*2fa0*/  IADD3.X R5, R5, UR17, R25.reuse, P1, !PT ;  /* 0x0000001105057c10 */ /* 0x100fe40008ffe419 */
[----:B------:R-:W-:-:S05]  /*2fb0*/  PRMT R25, RZ, 0x7610, R25 ;  /* 0x00007610ff197816 */ /* 0x000fca0000000019 */
[----:B------:R-:W-:Y:S05]  /*2fc0*/  @P3 BRA `(.L_x_45) ;  /* 0x0000000000043947 */ /* 0x000fea0003800000 */
[----:B------:R0:W5:Y:S02]  /*2fd0*/  LDG.E.U8 R25, desc[UR20][R4.64] ;  /* 0x0000001404197981 */ /* 0x000164000c1e1100 */
.L_x_45:
[----:B------:R-:W-:Y:S05]  /*2fe0*/  BSYNC B1 ;  /* 0x0000000000017941 */ /* 0x000fea0003800000 */
.L_x_44:
[----:B-----5:R-:W-:Y:S01]  /*2ff0*/  LOP3.LUT R25, R25, 0xff, RZ, 0xc0, !PT ;  /* 0x000000ff19197812 */ /* 0x020fe200078ec0ff */
[----:B------:R-:W-:Y:S01]  /*3000*/  BSSY B1, `(.L_x_46) ;  /* 0x000000c000017945 */ /* 0x000fe20003800000 */
[----:B------:R-:W-:Y:S02]  /*3010*/  ISETP.GE.AND P1, PT, R24, 0x2, PT ;  /* 0x000000021800780c */ /* 0x000fe40003f26270 */
[----:B------:R-:W-:Y:S02]  /*3020*/  F2FP.F16.E4M3.UNPACK_B R25, R25 ;  /* 0x00000019ff19723e */ /* 0x000fe400020006ff */
[----:B------:R-:W-:-:S03]  /*3030*/  ISETP.LT.OR P2, PT, R6, 0x1, !P1 ;  /* 0x000000010600780c */ /* 0x000fc60004f41670 */
[----:B------:R-:W-:Y:S01]  /*3040*/  HADD2.F32 R28, -RZ, R25.H0_H0 ;  /* 0x20000019ff1c7230 */ /* 0x000fe20000004100 */
[----:B------:R-:W-:-:S04]  /*3050*/  PRMT R25, RZ, 0x7610, R25 ;  /* 0x00007610ff197816 */ /* 0x000fc80000000019 */
[----:B------:R-:W-:-:S04]  /*3060*/  FMUL R28, R28, R15 ;  /* 0x0000000f1c1c7220 */ /* 0x000fc80000400000 */
[----:B--2---:R-:W-:-:S05]  /*3070*/  FFMA R28, R87, R14, R28 ;  /* 0x0000000e571c7223 */ /* 0x004fca000000001c */
[----:B------:R-:W-:-:S05]  /*3080*/  F2FP.SATFINITE.E4M3.F32.PACK_AB_MERGE_C R29, RZ, R28, RZ ;  /* 0x0000001cff1d723e */ /* 0x000fca00048070ff */
[----:B------:R1:W-:Y:S01]  /*3090*/  @!P3 STG.E.U8 desc[UR20][R16.64], R29 ;  /* 0x0000001d1000b986 */ /* 0x0003e2000c101114 */
[----:B------:R-:W-:Y:S05]  /*30a0*/  @P2 BRA `(.L_x_47) ;  /* 0x0000000000042947 */ /* 0x000fea0003800000 */
[----:B------:R2:W5:Y:S02]  /*30b0*/  LDG.E.U8 R25, desc[UR20][R4.64+0x1] ;  /* 0x0000011404197981 */ /* 0x000564000c1e1100 */
.L_x_47:
[----:B------:R-:W-:Y:S05]  /*30c0*/  BSYNC B1 ;  /* 0x0000000000017941 */ /* 0x000fea0003800000 */
.L_x_46:
[----:B-----5:R-:W-:Y:S01]  /*30d0*/  LOP3.LUT R25, R25, 0xff, RZ, 0xc0, !PT ;  /* 0x000000ff19197812 */ /* 0x020fe200078ec0ff */
[----:B------:R-:W-:Y:S01]  /*30e0*/  BSSY B1, `(.L_x_48) ;  /* 0x0000012000017945 */ /* 0x000fe20003800000 */
[----:B-1----:R-:W-:Y:S02]  /*30f0*/  IADD3 R29, P3, R26, 0x8, RZ ;  /* 0x000000081a1d7810 */ /* 0x002fe40007f7e0ff */
[----:B------:R-:W-:Y:S02]  /*3100*/  F2FP.F16.E4M3.UNPACK_B R25, R25 ;  /* 0x00000019ff19723e */ /* 0x000fe400020006ff */
[----:B------:R-:W-:Y:S01]  /*3110*/  ISETP.LT.OR P0, PT, R6, 0x9, !P0 ;  /* 0x000000090600780c */ /* 0x000fe20004701670 */
[----:B------:R-:W-:Y:S02]  /*3120*/  IMAD.X R27, RZ, RZ, R27, P3 ;  /* 0x000000ffff1b7224 */ /* 0x000fe400018e061b */
[----:B------:R-:W-:Y:S02]  /*3130*/  HADD2.F32 R26, -RZ, R25.H0_H0 ;  /* 0x20000019ff1a7230 */ /* 0x000fe40000004100 */
[----:B------:R-:W-:-:S04]  /*3140*/  IMAD.WIDE.U32 R22, R29, UR6, R22 ;  /* 0x000000061d167c25 */ /* 0x000fc8000f8e0016 */
[----:B------:R-:W-:Y:S01]  /*3150*/  FMUL R25, R26, R15 ;  /* 0x0000000f1a197220 */ /* 0x000fe20000400000 */
[----:B------:R-:W-:Y:S01]  /*3160*/  IMAD R26, R27, UR6, RZ ;  /* 0x000000061b1a7c24 */ /* 0x000fe2000f8e02ff */
[----:B------:R-:W-:Y:S02]  /*3170*/  IADD3 R22, P3, R22, UR16, RZ ;  /* 0x0000001016167c10 */ /* 0x000fe4000ff7e0ff */
[----:B------:R-:W-:Y:S01]  /*3180*/  FFMA R25, R86, R14, R25 ;  /* 0x0000000e56197223 */ /* 0x000fe20000000019 */
[----:B------:R-:W-:-:S04]  /*3190*/  IMAD R29, R29, UR7, R26 ;  /* 0x000000071d1d7c24 */ /* 0x000fc8000f8e021a */
[----:B------:R-:W-:Y:S02]  /*31a0*/  F2FP.SATFINITE.E4M3.F32.PACK_AB_MERGE_C R27, RZ, R25, RZ ;  /* 0x00000019ff1b723e */ /* 0x000fe400048070ff */
[----:B------:R-:W-:Y:S02]  /*31b0*/  IADD3.X R23, R23, UR17, R29, P3, !PT ;  /* 0x0000001117177c10 */ /* 0x000fe40009ffe41d */
[----:B------:R-:W-:Y:S01]  /*31c0*/  PRMT R25, RZ, 0x7610, R25 ;  /* 0x00007610ff197816 */ /* 0x000fe20000000019 */
[----:B------:R1:W-:Y:S01]  /*31d0*/  @!P2 STG.E.U8 desc[UR20][R16.64+0x1], R27 ;  /* 0x0000011b1000a986 */ /* 0x0003e2000c101114 */
[----:B------:R-:W-:Y:S05]  /*31e0*/  @P0 BRA `(.L_x_49) ;  /* 0x0000000000040947 */ /* 0x000fea0003800000 */
[----:B------:R3:W5:Y:S02]  /*31f0*/  LDG.E.U8 R25, desc[UR20][R22.64] ;  /* 0x0000001416197981 */ /* 0x000764000c1e1100 */
.L_x_49:
[----:B------:R-:W-:Y:S05]  /*3200*/  BSYNC B1 ;  /* 0x0000000000017941 */ /* 0x000fea0003800000 */
.L_x_48:
[----:B-----5:R-:W-:Y:S01]  /*3210*/  LOP3.LUT R25, R25, 0xff, RZ, 0xc0, !PT ;  /* 0x000000ff19197812 */ /* 0x020fe200078ec0ff */
[----:B------:R-:W-:Y:S01]  /*3220*/  BSSY B1, `(.L_x_50) ;  /* 0x000000b000017945 */ /* 0x000fe20003800000 */
[----:B------:R-:W-:Y:S02]  /*3230*/  ISETP.LT.OR P1, PT, R6, 0x9, !P1 ;  /* 0x000000090600780c */ /* 0x000fe40004f21670 */
[----:B------:R-:W-:-:S05]  /*3240*/  F2FP.F16.E4M3.UNPACK_B R25, R25 ;  /* 0x00000019ff19723e */ /* 0x000fca00020006ff */
[----:B------:R-:W-:Y:S01]  /*3250*/  HADD2.F32 R26, -RZ, R25.H0_H0 ;  /* 0x20000019ff1a7230 */ /* 0x000fe20000004100 */
[----:B------:R-:W-:-:S04]  /*3260*/  PRMT R25, RZ, 0x7610, R25 ;  /* 0x00007610ff197816 */ /* 0x000fc80000000019 */
[----:B------:R-:W-:-:S04]  /*3270*/  FMUL R26, R26, R15 ;  /* 0x0000000f1a1a7220 */ /* 0x000fc80000400000 */
[----:B------:R-:W-:-:S05]  /*3280*/  FFMA R26, R85, R14, R26 ;  /* 0x0000000e551a7223 */ /* 0x000fca000000001a */
[----:B-1----:R-:W-:-:S05]  /*3290*/  F2FP.SATFINITE.E4M3.F32.PACK_AB_MERGE_C R27, RZ, R26, RZ ;  /* 0x0000001aff1b723e */ /* 0x002fca00048070ff */
[----:B------:R1:W-:Y:S01]  /*32a0*/  @!P0 STG.E.U8 desc[UR20][R18.64], R27 ;  /* 0x0000001b12008986 */ /* 0x0003e2000c101114 */
[----:B------:R-:W-:Y:S05]  /*32b0*/  @P1 BRA `(.L_x_51) ;  /* 0x0000000000041947 */ /* 0x000fea0003800000 */
[----:B------:R4:W5:Y:S02]  /*32c0*/  LDG.E.U8 R25, desc[UR20][R22.64+0x1] ;  /* 0x0000011416197981 */ /* 0x000964000c1e1100 */
.L_x_51:
[----:B------:R-:W-:Y:S05]  /*32d0*/  BSYNC B1 ;  /* 0x0000000000017941 */ /* 0x000fea0003800000 */
.L_x_50:
[----:B-----5:R-:W-:Y:S01]  /*32e0*/  LOP3.LUT R25, R25, 0xff, RZ, 0xc0, !PT ;  /* 0x000000ff19197812 */ /* 0x020fe200078ec0ff */
[----:B------:R-:W-:Y:S01]  /*32f0*/  BSSY B1, `(.L_x_52) ;  /* 0x000000c000017945 */ /* 0x000fe20003800000 */
[----:B------:R-:W-:Y:S02]  /*3300*/  ISETP.GE.AND P0, PT, R24, 0x9, PT ;  /* 0x000000091800780c */ /* 0x000fe40003f06270 */
[----:B------:R-:W-:Y:S02]  /*3310*/  F2FP.F16.E4M3.UNPACK_B R25, R25 ;  /* 0x00000019ff19723e */ /* 0x000fe400020006ff */
[----:B------:R-:W-:-:S03]  /*3320*/  ISETP.LT.OR P2, PT, R6, 0x1, !P0 ;  /* 0x000000010600780c */ /* 0x000fc60004741670 */
[----:B------:R-:W-:-:S05]  /*3330*/  HADD2.F32 R26, -RZ, R25.H0_H0 ;  /* 0x20000019ff1a7230 */ /* 0x000fca0000004100 */
[----:B------:R-:W-:-:S04]  /*3340*/  FMUL R25, R26, R15 ;  /* 0x0000000f1a197220 */ /* 0x000fc80000400000 */
[----:B------:R-:W-:-:S05]  /*3350*/  FFMA R25, R84, R14, R25 ;  /* 0x0000000e54197223 */ /* 0x000fca0000000019 */
[----:B-1----:R-:W-:Y:S02]  /*3360*/  F2FP.SATFINITE.E4M3.F32.PACK_AB_MERGE_C R27, RZ, R25, RZ ;  /* 0x00000019ff1b723e */ /* 0x002fe400048070ff */
[----:B------:R-:W-:-:S03]  /*3370*/  PRMT R25, RZ, 0x7610, R25 ;  /* 0x00007610ff197816 */ /* 0x000fc60000000019 */
[----:B------:R1:W-:Y:S01]  /*3380*/  @!P1 STG.E.U8 desc[UR20][R18.64+0x1], R27 ;  /* 0x0000011b12009986 */ /* 0x0003e2000c101114 */
[----:B------:R-:W-:Y:S05]  /*3390*/  @P2 BRA `(.L_x_53) ;  /* 0x0000000000042947 */ /* 0x000fea0003800000 */
[----:B------:R0:W5:Y:S02]  /*33a0*/  LDG.E.U8 R25, desc[UR20][R4.64+0x8] ;  /* 0x0000081404197981 */ /* 0x000164000c1e1100 */
.L_x_53:
[----:B------:R-:W-:Y:S05]  /*33b0*/  BSYNC B1 ;  /* 0x0000000000017941 */ /* 0x000fea0003800000 */
.L_x_52:
        /* <DEDUP_REMOVED lines=13> */
.L_x_55:
[----:B------:R-:W-:Y:S05]  /*3490*/  BSYNC B1 ;  /* 0x0000000000017941 */ /* 0x000fea0003800000 */
.L_x_54:
[----:B-----5:R-:W-:Y:S01]  /*34a0*/  LOP3.LUT R25, R25, 0xff, RZ, 0xc0, !PT ;  /* 0x000000ff19197812 */ /* 0x020fe200078ec0ff */
[----:B------:R-:W-:Y:S01]  /*34b0*/  BSSY B1, `(.L_x_56) ;  /* 0x000000b000017945 */ /* 0x000fe20003800000 */
[----:B------:R-:W-:Y:S02]  /*34c0*/  ISETP.LT.OR P0, PT, R6, 0x9, !P0 ;  /* 0x000000090600780c */ /* 0x000fe40004701670 */
[----:B------:R-:W-:-:S05]  /*34d0*/  F2FP.F16.E4M3.UNPACK_B R25, R25 ;  /* 0x00000019ff19723e */ /* 0x000fca00020006ff */
        /* <DEDUP_REMOVED lines=8> */
.L_x_57:
[----:B------:R-:W-:Y:S05]  /*3560*/  BSYNC B1 ;  /* 0x0000000000017941 */ /* 0x000fea0003800000 */
.L_x_56:
        /* <DEDUP_REMOVED lines=12> */
.L_x_59:
[----:B------:R-:W-:Y:S05]  /*3630*/  BSYNC B1 ;  /* 0x0000000000017941 */ /* 0x000fea0003800000 */
.L_x_58:
        /* <DEDUP_REMOVED lines=13> */
.L_x_61:
[----:B------:R-:W-:Y:S05]  /*3710*/  BSYNC B1 ;  /* 0x0000000000017941 */ /* 0x000fea0003800000 */
.L_x_60:
        /* <DEDUP_REMOVED lines=13> */
.L_x_63:
[----:B------:R-:W-:Y:S05]  /*37f0*/  BSYNC B1 ;  /* 0x0000000000017941 */ /* 0x000fea0003800000 */
.L_x_62:
        /* <DEDUP_REMOVED lines=12> */
.L_x_65:
[----:B------:R-:W-:Y:S05]  /*38c0*/  BSYNC B1 ;  /* 0x0000000000017941 */ /* 0x000fea0003800000 */
.L_x_64:
        /* <DEDUP_REMOVED lines=12> */
.L_x_67:
[----:B------:R-:W-:Y:S05]  /*3990*/  BSYNC B1 ;  /* 0x0000000000017941 */ /* 0x000fea0003800000 */
.L_x_66:
        /* <DEDUP_REMOVED lines=13> */
.L_x_69:
[----:B------:R-:W-:Y:S05]  /*3a70*/  BSYNC B1 ;  /* 0x0000000000017941 */ /* 0x000fea0003800000 */
.L_x_68:
        /* <DEDUP_REMOVED lines=13> */
.L_x_71:
[----:B------:R-:W-:Y:S05]  /*3b50*/  BSYNC B1 ;  /* 0x0000000000017941 */ /* 0x000fea0003800000 */
.L_x_70:
        /* <DEDUP_REMOVED lines=12> */
.L_x_73:
[----:B------:R-:W-:Y:S05]  /*3c20*/  BSYNC B1 ;  /* 0x0000000000017941 */ /* 0x000fea0003800000 */
.L_x_72:
        /* <DEDUP_REMOVED lines=12> */
.L_x_75:
[----:B------:R-:W-:Y:S05]  /*3cf0*/  BSYNC B1 ;  /* 0x0000000000017941 */ /* 0x000fea0003800000 */
.L_x_74:
        /* <DEDUP_REMOVED lines=13> */
.L_x_77:
[----:B------:R-:W-:Y:S05]  /*3dd0*/  BSYNC B1 ;  /* 0x0000000000017941 */ /* 0x000fea0003800000 */
.L_x_76:
        /* <DEDUP_REMOVED lines=13> */
.L_x_79:
[----:B------:R-:W-:Y:S05]  /*3eb0*/  BSYNC B1 ;  /* 0x0000000000017941 */ /* 0x000fea0003800000 */
.L_x_78:
        /* <DEDUP_REMOVED lines=12> */
.L_x_81:
[----:B------:R-:W-:Y:S05]  /*3f80*/  BSYNC B1 ;  /* 0x0000000000017941 */ /* 0x000fea0003800000 */
.L_x_80:
        /* <DEDUP_REMOVED lines=12> */
.L_x_83:
[----:B------:R-:W-:Y:S05]  /*4050*/  BSYNC B1 ;  /* 0x0000000000017941 */ /* 0x000fea0003800000 */
.L_x_82:
        /* <DEDUP_REMOVED lines=13> */
.L_x_85:
[----:B------:R-:W-:Y:S05]  /*4130*/  BSYNC B1 ;  /* 0x0000000000017941 */ /* 0x000fea0003800000 */
.L_x_84:
        /* <DEDUP_REMOVED lines=13> */
.L_x_87:
[----:B------:R-:W-:Y:S05]  /*4210*/  BSYNC B1 ;  /* 0x0000000000017941 */ /* 0x000fea0003800000 */
.L_x_86:
        /* <DEDUP_REMOVED lines=12> */
.L_x_89:
[----:B------:R-:W-:Y:S05]  /*42e0*/  BSYNC B1 ;  /* 0x0000000000017941 */ /* 0x000fea0003800000 */
.L_x_88:
        /* <DEDUP_REMOVED lines=12> */
.L_x_91:
[----:B------:R-:W-:Y:S05]  /*43b0*/  BSYNC B1 ;  /* 0x0000000000017941 */ /* 0x000fea0003800000 */
.L_x_90:
        /* <DEDUP_REMOVED lines=13> */
.L_x_93:
[----:B------:R-:W-:Y:S05]  /*4490*/  BSYNC B1 ;  /* 0x0000000000017941 */ /* 0x000fea0003800000 */
.L_x_92:
        /* <DEDUP_REMOVED lines=13> */
.L_x_95:
[----:B------:R-:W-:Y:S05]  /*4570*/  BSYNC B1 ;  /* 0x0000000000017941 */ /* 0x000fea0003800000 */
.L_x_94:
        /* <DEDUP_REMOVED lines=12> */
.L_x_97:
[----:B------:R-:W-:Y:S05]  /*4640*/  BSYNC B1 ;  /* 0x0000000000017941 */ /* 0x000fea0003800000 */
.L_x_96:
        /* <DEDUP_REMOVED lines=12> */
.L_x_99:
[----:B------:R-:W-:Y:S05]  /*4710*/  BSYNC B1 ;  /* 0x0000000000017941 */ /* 0x000fea0003800000 */
.L_x_98:
        /* <DEDUP_REMOVED lines=13> */
.L_x_101:
[----:B------:R-:W-:Y:S05]  /*47f0*/  BSYNC B1 ;  /* 0x0000000000017941 */ /* 0x000fea0003800000 */
.L_x_100:
[----:B-----5:R-:W-:Y:S01]  /*4800*/  LOP3.LUT R25, R25, 0xff, RZ, 0xc0, !PT ;  /* 0x000000ff19197812 */ /* 0x020fe200078ec0ff */
[----:B------:R-:W-:Y:S01]  /*4810*/  BSSY B1, `(.L_x_102) ;  /* 0x000000c000017945 */ /* 0x000fe20003800000 */
[----:B------:R-:W-:Y:S02]  /*4820*/  ISETP.GE.AND P1, PT, R24, 0x3a, PT ;  /* 0x0000003a1800780c */ /* 0x000fe40003f26270 */
[----:B------:R-:W-:Y:S02]  /*4830*/  F2FP.F16.E4M3.UNPACK_B R25, R25 ;  /* 0x00000019ff19723e */ /* 0x000fe400020006ff */
[----:B------:R-:W-:Y:S02]  /*4840*/  ISETP.LT.OR P3, PT, R6, 0x1, !P1 ;  /* 0x000000010600780c */ /* 0x000fe40004f61670 */
[----:B------:R-:W-:Y:S01]  /*4850*/  PRMT R24, RZ, 0x7610, R24 ;  /* 0x00007610ff187816 */ /* 0x000fe20000000018 */
[----:B------:R-:W-:-:S05]  /*4860*/  HADD2.F32 R26, -RZ, R25.H0_H0 ;  /* 0x20000019ff1a7230 */ /* 0x000fca0000004100 */
[----:B------:R-:W-:-:S04]  /*4870*/  FMUL R26, R26, R15 ;  /* 0x0000000f1a1a7220 */ /* 0x000fc80000400000 */
[----:B------:R-:W-:-:S05]  /*4880*/  FFMA R26, R59, R14, R26 ;  /* 0x0000000e3b1a7223 */ /* 0x000fca000000001a */
[----:B------:R-:W-:-:S05]  /*4890*/  F2FP.SATFINITE.E4M3.F32.PACK_AB_MERGE_C R25, RZ, R26, RZ ;  /* 0x0000001aff19723e */ /* 0x000fca00048070ff */
[----:B------:R0:W-:Y:S01]  /*48a0*/  @!P2 STG.E.U8 desc[UR20][R16.64+0x38], R25 ;  /* 0x000038191000a986 */ /* 0x0001e2000c101114 */
[----:B------:R-:W-:Y:S05]  /*48b0*/  @P3 BRA `(.L_x_103) ;  /* 0x0000000000043947 */ /* 0x000fea0003800000 */
[----:B------:R0:W5:Y:S02]  /*48c0*/  LDG.E.U8 R24, desc[UR20][R4.64+0x39] ;  /* 0x0000391404187981 */ /* 0x000164000c1e1100 */
.L_x_103:
[----:B------:R-:W-:Y:S05]  /*48d0*/  BSYNC B1 ;  /* 0x0000000000017941 */ /* 0x000fea0003800000 */
.L_x_102:
[----:B-----5:R-:W-:Y:S01]  /*48e0*/  LOP3.LUT R24, R24, 0xff, RZ, 0xc0, !PT ;  /* 0x000000ff18187812 */ /* 0x020fe200078ec0ff */
[----:B------:R-:W-:Y:S01]  /*48f0*/  BSSY B1, `(.L_x_104) ;  /* 0x000000b000017945 */ /* 0x000fe20003800000 */
[----:B------:R-:W-:Y:S02]  /*4900*/  ISETP.LT.OR P0, PT, R6, 0x9, !P0 ;  /* 0x000000090600780c */ /* 0x000fe40004701670 */
[----:B------:R-:W-:Y:S02]  /*4910*/  F2FP.F16.E4M3.UNPACK_B R24, R24 ;  /* 0x00000018ff18723e */ /* 0x000fe400020006ff */
[----:B0-2---:R-:W-:-:S03]  /*4920*/  PRMT R4, RZ, 0x7610, R4 ;  /* 0x00007610ff047816 */ /* 0x005fc60000000004 */
[----:B------:R-:W-:-:S05]  /*4930*/  HADD2.F32 R24, -RZ, R24.H0_H0 ;  /* 0x20000018ff187230 */ /* 0x000fca0000004100 */
[----:B------:R-:W-:-:S04]  /*4940*/  FMUL R5, R24, R15 ;  /* 0x0000000f18057220 */ /* 0x000fc80000400000 */
[----:B------:R-:W-:-:S05]  /*4950*/  FFMA R5, R58, R14, R5 ;  /* 0x0000000e3a057223 */ /* 0x000fca0000000005 */
[----:B------:R-:W-:-:S05]  /*4960*/  F2FP.SATFINITE.E4M3.F32.PACK_AB_MERGE_C R5, RZ, R5, RZ ;  /* 0x00000005ff05723e */ /* 0x000fca00048070ff */
[----:B------:R0:W-:Y:S01]  /*4970*/  @!P3 STG.E.U8 desc[UR20][R16.64+0x39], R5 ;  /* 0x000039051000b986 */ /* 0x0001e2000c101114 */
[----:B------:R-:W-:Y:S05]  /*4980*/  @P0 BRA `(.L_x_105) ;  /* 0x0000000000040947 */ /* 0x000fea0003800000 */
[----:B------:R2:W5:Y:S02]  /*4990*/  LDG.E.U8 R4, desc[UR20][R22.64+0x38] ;  /* 0x0000381416047981 */ /* 0x000564000c1e1100 */
.L_x_105:
[----:B------:R-:W-:Y:S05]  /*49a0*/  BSYNC B1 ;  /* 0x0000000000017941 */ /* 0x000fea0003800000 */
.L_x_104:
[----:B-----5:R-:W-:Y:S01]  /*49b0*/  LOP3.LUT R4, R4, 0xff, RZ, 0xc0, !PT ;  /* 0x000000ff04047812 */ /* 0x020fe200078ec0ff */
[----:B------:R-:W-:Y:S01]  /*49c0*/  BSSY B1, `(.L_x_106) ;  /* 0x000000b000017945 */ /* 0x000fe20003800000 */
[----:B------:R-:W-:Y:S02]  /*49d0*/  ISETP.LT.OR P1, PT, R6, 0x9, !P1 ;  /* 0x000000090600780c */ /* 0x000fe40004f21670 */
[----:B------:R-:W-:-:S05]  /*49e0*/  F2FP.F16.E4M3.UNPACK_B R4, R4 ;  /* 0x00000004ff04723e */ /* 0x000fca00020006ff */
[----:B------:R-:W-:-:S05]  /*49f0*/  HADD2.F32 R4, -RZ, R4.H0_H0 ;  /* 0x20000004ff047230 */ /* 0x000fca0000004100 */
[----:B------:R-:W-:-:S04]  /*4a00*/  FMUL R4, R4, R15 ;  /* 0x0000000f04047220 */ /* 0x000fc80000400000 */
[----:B------:R-:W-:-:S05]  /*4a10*/  FFMA R4, R57, R14, R4 ;  /* 0x0000000e39047223 */ /* 0x000fca0000000004 */
[----:B0-----:R-:W-:Y:S02]  /*4a20*/  F2FP.SATFINITE.E4M3.F32.PACK_AB_MERGE_C R5, RZ, R4, RZ ;  /* 0x00000004ff05723e */ /* 0x001fe400048070ff */
[----:B------:R-:W-:-:S03]  /*4a30*/  PRMT R4, RZ, 0x7610, R4 ;  /* 0x00007610ff047816 */ /* 0x000fc60000000004 */
[----:B------:R0:W-:Y:S01]  /*4a40*/  @!P0 STG.E.U8 desc[UR20][R18.64+0x38], R5 ;  /* 0x0000380512008986 */ /* 0x0001e2000c101114 */
[----:B------:R-:W-:Y:S05]  /*4a50*/  @P1 BRA `(.L_x_107) ;  /* 0x0000000000041947 */ /* 0x000fea0003800000 */
[----:B------:R0:W5:Y:S02]  /*4a60*/  LDG.E.U8 R4, desc[UR20][R22.64+0x39] ;  /* 0x0000391416047981 */ /* 0x000164000c1e1100 */
.L_x_107:
[----:B------:R-:W-:Y:S05]  /*4a70*/  BSYNC B1 ;  /* 0x0000000000017941 */ /* 0x000fea0003800000 */
.L_x_106:
[----:B------:R-:W-:Y:S05]  /*4a80*/  @P1 BRA `(.L_x_108) ;  /* 0x0000000800601947 */ /* 0x000fea0003800000 */
[----:B-----5:R-:W-:-:S04]  /*4a90*/  LOP3.LUT R4, R4, 0xff, RZ, 0xc0, !PT ;  /* 0x000000ff04047812 */ /* 0x020fc800078ec0ff */
[----:B------:R-:W-:-:S05]  /*4aa0*/  F2FP.F16.E4M3.UNPACK_B R4, R4 ;  /* 0x00000004ff04723e */ /* 0x000fca00020006ff */
[----:B------:R-:W-:-:S05]  /*4ab0*/  HADD2.F32 R4, -RZ, R4.H0_H0 ;  /* 0x20000004ff047230 */ /* 0x000fca0000004100 */
[----:B0-----:R-:W-:-:S04]  /*4ac0*/  FMUL R5, R4, R15 ;  /* 0x0000000f04057220 */ /* 0x001fc80000400000 */
[----:B------:R-:W-:-:S05]  /*4ad0*/  FFMA R5, R56, R14, R5 ;  /* 0x0000000e38057223 */ /* 0x000fca0000000005 */
[----:B------:R-:W-:-:S05]  /*4ae0*/  F2FP.SATFINITE.E4M3.F32.PACK_AB_MERGE_C R5, RZ, R5, RZ ;  /* 0x00000005ff05723e */ /* 0x000fca00048070ff */
[----:B------:R0:W-:Y:S01]  /*4af0*/  STG.E.U8 desc[UR20][R18.64+0x39], R5 ;  /* 0x0000390512007986 */ /* 0x0001e2000c101114 */
[----:B------:R-:W-:Y:S05]  /*4b00*/  BRA `(.L_x_108) ;  /* 0x0000000800407947 */ /* 0x000fea0003800000 */
.L_x_43:
[C---:B------:R-:W-:Y:S01]  /*4b10*/  ISETP.GE.AND P3, PT, R24.reuse, 0x1, PT ;  /* 0x000000011800780c */ /* 0x040fe20003f66270 */
[-C--:B--2---:R-:W-:Y:S01]  /*4b20*/  FMUL R87, R87, R14.reuse ;  /* 0x0000000e57577220 */ /* 0x084fe20000400000 */
[----:B------:R-:W-:Y:S01]  /*4b30*/  ISETP.GE.AND P0, PT, R24, 0x2, PT ;  /* 0x000000021800780c */ /* 0x000fe20003f06270 */
[-C--:B------:R-:W-:Y:S01]  /*4b40*/  FMUL R86, R86, R14.reuse ;  /* 0x0000000e56567220 */ /* 0x080fe20000400000 */
[C---:B------:R-:W-:Y:S01]  /*4b50*/  ISETP.LT.OR P1, PT, R6.reuse, 0x1, !P3 ;  /* 0x000000010600780c */ /* 0x040fe20005f21670 */
[-C--:B------:R-:W-:Y:S01]  /*4b60*/  FMUL R85, R85, R14.reuse ;  /* 0x0000000e55557220 */ /* 0x080fe20000400000 */
[----:B------:R-:W-:Y:S01]  /*4b70*/  ISETP.LT.OR P2, PT, R6, 0x1, !P0 ;  /* 0x000000010600780c */ /* 0x000fe20004741670 */
[-C--:B------:R-:W-:Y:S01]  /*4b80*/  FMUL R84, R84, R14.reuse ;  /* 0x0000000e54547220 */ /* 0x080fe20000400000 */
[----:B------:R-:W-:Y:S01]  /*4b90*/  ISETP.LT.OR P3, PT, R6, 0x9, !P3 ;  /* 0x000000090600780c */ /* 0x000fe20005f61670 */
[-C--:B------:R-:W-:Y:S01]  /*4ba0*/  FMUL R83, R83, R14.reuse ;  /* 0x0000000e53537220 */ /* 0x080fe20000400000 */
[----:B------:R-:W-:Y:S01]  /*4bb0*/  F2FP.SATFINITE.E4M3.F32.PACK_AB_MERGE_C R87, RZ, R87, RZ ;  /* 0x00000057ff57723e */ /* 0x000fe200048070ff */
[----:B------:R-:W-:Y:S01]  /*4bc0*/  FMUL R82, R82, R14 ;  /* 0x0000000e52527220 */ /* 0x000fe20000400000 */
[----:B------:R-:W-:Y:S01]  /*4bd0*/  F2FP.SATFINITE.E4M3.F32.PACK_AB_MERGE_C R5, RZ, R86, RZ ;  /* 0x00000056ff05723e */ /* 0x000fe200048070ff */
[-C--:B------:R-:W-:Y:S01]  /*4be0*/  FMUL R81, R81, R14.reuse ;  /* 0x0000000e51517220 */ /* 0x080fe20000400000 */
[----:B------:R-:W-:Y:S01]  /*4bf0*/  F2FP.SATFINITE.E4M3.F32.PACK_AB_MERGE_C R85, RZ, R85, RZ ;  /* 0x00000055ff55723e */ /* 0x000fe200048070ff */
[-C--:B------:R-:W-:Y:S01]  /*4c00*/  FMUL R80, R80, R14.reuse ;  /* 0x0000000e50507220 */ /* 0x080fe20000400000 */
[----:B------:R-:W-:Y:S01]  /*4c10*/  ISETP.LT.OR P0, PT, R6, 0x9, !P0 ;  /* 0x000000090600780c */ /* 0x000fe20004701670 */
[----:B------:R-:W-:Y:S01]  /*4c20*/  @!P1 STG.E.U8 desc[UR20][R16.64], R87 ;  /* 0x0000005710009986 */ /* 0x000fe2000c101114 */
[C---:B------:R-:W-:Y:S01]  /*4c30*/  ISETP.GE.AND P1, PT, R24.reuse, 0x9, PT ;  /* 0x000000091800780c */ /* 0x040fe20003f26270 */
[-C--:B------:R-:W-:Y:S01]  /*4c40*/  FMUL R79, R79, R14.reuse ;  /* 0x0000000e4f4f7220 */ /* 0x080fe20000400000 */
[----:B------:R-:W-:Y:S01]  /*4c50*/  F2FP.SATFINITE.E4M3.F32.PACK_AB_MERGE_C R83, RZ, R83, RZ ;  /* 0x00000053ff53723e */ /* 0x000fe200048070ff */
[----:B------:R0:W-:Y:S01]  /*4c60*/  @!P2 STG.E.U8 desc[UR20][R16.64+0x1], R5 ;  /* 0x000001051000a986 */ /* 0x0001e2000c101114 */
[----:B------:R-:W-:Y:S01]  /*4c70*/  ISETP.GE.AND P2, PT, R24, 0xa, PT ;  /* 0x0000000a1800780c */ /* 0x000fe20003f46270 */
[----:B------:R-:W-:Y:S01]  /*4c80*/  FMUL R78, R78, R14 ;  /* 0x0000000e4e4e7220 */ /* 0x000fe20000400000 */
[----:B------:R-:W-:Y:S01]  /*4c90*/  F2FP.SATFINITE.E4M3.F32.PACK_AB_MERGE_C R23, RZ, R82, RZ ;  /* 0x00000052ff17723e */ /* 0x000fe200048070ff */
[----:B------:R-:W-:Y:S01]  /*4ca0*/  @!P3 STG.E.U8 desc[UR20][R18.64], R85 ;  /* 0x000000551200b986 */ /* 0x000fe2000c101114 */
[----:B------:R-:W-:Y:S01]  /*4cb0*/  ISETP.LT.OR P3, PT, R6, 0x1, !P1 ;  /* 0x000000010600780c */ /* 0x000fe20004f61670 */
[-C--:B------:R-:W-:Y:S01]  /*4cc0*/  FMUL R76, R76, R14.reuse ;  /* 0x0000000e4c4c7220 */ /* 0x080fe20000400000 */
[C---:B------:R-:W-:Y:S01]  /*4cd0*/  ISETP.LT.OR P5, PT, R6.reuse, 0x1, !P2 ;  /* 0x000000010600780c */ /* 0x040fe200057a1670 */
[-C--:B------:R-:W-:Y:S01]  /*4ce0*/  FMUL R77, R77, R14.reuse ;  /* 0x0000000e4d4d7220 */ /* 0x080fe20000400000 */
[----:B------:R-:W-:Y:S01]  /*4cf0*/  ISETP.LT.OR P1, PT, R6, 0x9, !P1 ;  /* 0x000000090600780c */ /* 0x000fe20004f21670 */
[-C--:B------:R-:W-:Y:S01]  /*4d00*/  FMUL R75, R75, R14.reuse ;  /* 0x0000000e4b4b7220 */ /* 0x080fe20000400000 */
[----:B------:R-:W-:Y:S01]  /*4d10*/  F2FP.SATFINITE.E4M3.F32.PACK_AB_MERGE_C R81, RZ, R81, RZ ;  /* 0x00000051ff51723e */ /* 0x000fe200048070ff */
[----:B------:R-:W-:Y:S01]  /*4d20*/  FMUL R74, R74, R14 ;  /* 0x0000000e4a4a7220 */ /* 0x000fe20000400000 */
[----:B0-----:R-:W-:Y:S01]  /*4d30*/  F2FP.SATFINITE.E4M3.F32.PACK_AB_MERGE_C R5, RZ, R84, RZ ;  /* 0x00000054ff05723e */ /* 0x001fe200048070ff */
[-C--:B------:R-:W-:Y:S01]  /*4d40*/  FMUL R72, R72, R14.reuse ;  /* 0x0000000e48487220 */ /* 0x080fe20000400000 */
[----:B------:R-:W-:Y:S01]  /*4d50*/  ISETP.LT.OR P2, PT, R6, 0x9, !P2 ;  /* 0x000000090600780c */ /* 0x000fe20005741670 */
[----:B------:R-:W-:Y:S01]  /*4d60*/  FMUL R73, R73, R14 ;  /* 0x0000000e49497220 */ /* 0x000fe20000400000 */
[----:B------:R-:W-:Y:S01]  /*4d70*/  F2FP.SATFINITE.E4M3.F32.PACK_AB_MERGE_C R25, RZ, R80, RZ ;  /* 0x00000050ff19723e */ /* 0x000fe200048070ff */
[----:B------:R0:W-:Y:S01]  /*4d80*/  @!P0 STG.E.U8 desc[UR20][R18.64+0x1], R5 ;  /* 0x0000010512008986 */ /* 0x0001e2000c101114 */
[C---:B------:R-:W-:Y:S01]  /*4d90*/  ISETP.GE.AND P0, PT, R24.reuse, 0x11, PT ;  /* 0x000000111800780c */ /* 0x040fe20003f06270 */
[-C--:B------:R-:W-:Y:S01]  /*4da0*/  FMUL R71, R71, R14.reuse ;  /* 0x0000000e47477220 */ /* 0x080fe20000400000 */
[----:B------:R-:W-:Y:S01]  /*4db0*/  F2FP.SATFINITE.E4M3.F32.PACK_AB_MERGE_C R79, RZ, R79, RZ ;  /* 0x0000004fff4f723e */ /* 0x000fe200048070ff */
[----:B------:R-:W-:Y:S01]  /*4dc0*/  @!P3 STG.E.U8 desc[UR20][R16.64+0x8], R83 ;  /* 0x000008531000b986 */ /* 0x000fe2000c101114 */
[----:B------:R-:W-:Y:S01]  /*4dd0*/  ISETP.GE.AND P3, PT, R24, 0x12, PT ;  /* 0x000000121800780c */ /* 0x000fe20003f66270 */
[-C--:B------:R-:W-:Y:S01]  /*4de0*/  FMUL R70, R70, R14.reuse ;  /* 0x0000000e46467220 */ /* 0x080fe20000400000 */
[----:B------:R-:W-:Y:S01]  /*4df0*/  F2FP.SATFINITE.E4M3.F32.PACK_AB_MERGE_C R77, RZ, R77, RZ ;  /* 0x0000004dff4d723e */ /* 0x000fe200048070ff */
[----:B------:R1:W-:Y:S01]  /*4e00*/  @!P5 STG.E.U8 desc[UR20][R16.64+0x9], R23 ;  /* 0x000009171000d986 */ /* 0x0003e2000c101114 */
[C---:B------:R-:W-:Y:S01]  /*4e10*/  ISETP.LT.OR P5, PT, R6.reuse, 0x1, !P3 ;  /* 0x000000010600780c */ /* 0x040fe20005fa1670 */
[-C--:B------:R-:W-:Y:S01]  /*4e20*/  FMUL R69, R69, R14.reuse ;  /* 0x0000000e45457220 */ /* 0x080fe20000400000 */
[C---:B------:R-:W-:Y:S01]  /*4e30*/  ISETP.LT.OR P3, PT, R6.reuse, 0x9, !P3 ;  /* 0x000000090600780c */ /* 0x040fe20005f61670 */
[----:B------:R-:W-:Y:S01]  /*4e40*/  @!P1 STG.E.U8 desc[UR20][R18.64+0x8], R81 ;  /* 0x0000085112009986 */ /* 0x000fe2000c101114 */
[----:B------:R-:W-:Y:S01]  /*4e50*/  ISETP.LT.OR P1, PT, R6, 0x1, !P0 ;  /* 0x000000010600780c */ /* 0x000fe20004721670 */
[----:B------:R-:W-:Y:S01]  /*4e60*/  FMUL R68, R68, R14 ;  /* 0x0000000e44447220 */ /* 0x000fe20000400000 */
[----:B0-----:R-:W-:Y:S01]  /*4e70*/  F2FP.SATFINITE.E4M3.F32.PACK_AB_MERGE_C R5, RZ, R78, RZ ;  /* 0x0000004eff05723e */ /* 0x001fe200048070ff */
[----:B------:R-:W-:Y:S01]  /*4e80*/  @!P2 STG.E.U8 desc[UR20][R18.64+0x9], R25 ;  /* 0x000009191200a986 */ /* 0x000fe2000c101114 */
[----:B------:R-:W-:Y:S01]  /*4e90*/  ISETP.GE.AND P2, PT, R24, 0x19, PT ;  /* 0x000000191800780c */ /* 0x000fe20003f46270 */
[-C--:B------:R-:W-:Y:S01]  /*4ea0*/  FMUL R67, R67, R14.reuse ;  /* 0x0000000e43437220 */ /* 0x080fe20000400000 */
[----:B------:R-:W-:Y:S01]  /*4eb0*/  ISETP.LT.OR P0, PT, R6, 0x9, !P0 ;  /* 0x000000090600780c */ /* 0x000fe20004701670 */
[----:B------:R-:W-:Y:S01]  /*4ec0*/  FMUL R66, R66, R14 ;  /* 0x0000000e42427220 */ /* 0x000fe20000400000 */
[----:B------:R-:W-:Y:S01]  /*4ed0*/  ISETP.LT.OR P6, PT, R6, 0x1, !P2 ;  /* 0x000000010600780c */ /* 0x000fe200057c1670 */
[----:B------:R0:W-:Y:S01]  /*4ee0*/  @!P5 STG.E.U8 desc[UR20][R16.64+0x11], R5 ;  /* 0x000011051000d986 */ /* 0x0001e2000c101114 */
[----:B-1----:R-:W-:Y:S01]  /*4ef0*/  F2FP.SATFINITE.E4M3.F32.PACK_AB_MERGE_C R23, RZ, R76, RZ ;  /* 0x0000004cff17723e */ /* 0x002fe200048070ff */
[-C--:B------:R-:W-:Y:S01]  /*4f00*/  FMUL R64, R64, R14.reuse ;  /* 0x0000000e40407220 */ /* 0x080fe20000400000 */
[----:B------:R-:W-:Y:S01]  /*4f10*/  F2FP.SATFINITE.E4M3.F32.PACK_AB_MERGE_C R75, RZ, R75, RZ ;  /* 0x0000004bff4b723e */ /* 0x000fe200048070ff */
[----:B------:R-:W-:Y:S01]  /*4f20*/  @!P1 STG.E.U8 desc[UR20][R16.64+0x10], R79 ;  /* 0x0000104f10009986 */ /* 0x000fe2000c101114 */
[----:B------:R-:W-:Y:S01]  /*4f30*/  ISETP.GE.AND P1, PT, R24, 0x1a, PT ;  /* 0x0000001a1800780c */ /* 0x000fe20003f26270 */
[-C--:B------:R-:W-:Y:S01]  /*4f40*/  FMUL R65, R65, R14.reuse ;  /* 0x0000000e41417220 */ /* 0x080fe20000400000 */
[C---:B------:R-:W-:Y:S01]  /*4f50*/  ISETP.LT.OR P2, PT, R6.reuse, 0x9, !P2 ;  /* 0x000000090600780c */ /* 0x040fe20005741670 */
[----:B------:R1:W-:Y:S01]  /*4f60*/  @!P3 STG.E.U8 desc[UR20][R18.64+0x11], R23 ;  /* 0x000011171200b986 */ /* 0x0003e2000c101114 */
[C---:B------:R-:W-:Y:S01]  /*4f70*/  ISETP.LT.OR P5, PT, R6.reuse, 0x1, !P1 ;  /* 0x000000010600780c */ /* 0x040fe20004fa1670 */
[----:B------:R-:W-:Y:S01]  /*4f80*/  FMUL R63, R63, R14 ;  /* 0x0000000e3f3f7220 */ /* 0x000fe20000400000 */
[----:B------:R-:W-:Y:S01]  /*4f90*/  ISETP.LT.OR P3, PT, R6, 0x9, !P1 ;  /* 0x000000090600780c */ /* 0x000fe20004f61670 */
[----:B------:R-:W-:Y:S01]  /*4fa0*/  @!P0 STG.E.U8 desc[UR20][R18.64+0x10], R77 ;  /* 0x0000104d12008986 */ /* 0x000fe2000c101114 */
[----:B0-----:R-:W-:Y:S01]  /*4fb0*/  F2FP.SATFINITE.E4M3.F32.PACK_AB_MERGE_C R5, RZ, R74, RZ ;  /* 0x0000004aff05723e */ /* 0x001fe200048070ff */
[-C--:B------:R-:W-:Y:S01]  /*4fc0*/  FMUL R62, R62, R14.reuse ;  /* 0x0000000e3e3e7220 */ /* 0x080fe20000400000 */
[C---:B------:R-:W-:Y:S01]  /*4fd0*/  ISETP.GE.AND P0, PT, R24.reuse, 0x21, PT ;  /* 0x000000211800780c */ /* 0x040fe20003f06270 */
[----:B------:R-:W-:Y:S01]  /*4fe0*/  @!P6 STG.E.U8 desc[UR20][R16.64+0x18], R75 ;  /* 0x0000184b1000e986 */ /* 0x000fe2000c101114 */
[----:B------:R-:W-:Y:S01]  /*4ff0*/  ISETP.GE.AND P1, PT, R24, 0x22, PT ;  /* 0x000000221800780c */ /* 0x000fe20003f26270 */
[-C--:B------:R-:W-:Y:S01]  /*5000*/  FMUL R61, R61, R14.reuse ;  /* 0x0000000e3d3d7220 */ /* 0x080fe20000400000 */
[----:B------:R-:W-:Y:S01]  /*5010*/  ISETP.LT.OR P6, PT, R6, 0x1, !P0 ;  /* 0x000000010600780c */ /* 0x000fe200047c1670 */
[----:B------:R-:W-:Y:S01]  /*5020*/  FMUL R60, R60, R14 ;  /* 0x0000000e3c3c7220 */ /* 0x000fe20000400000 */
[----:B-1----:R-:W-:Y:S01]  /*5030*/  F2FP.SATFINITE.E4M3.F32.PACK_AB_MERGE_C R23, RZ, R72, RZ ;  /* 0x00000048ff17723e */ /* 0x002fe200048070ff */
[----:B------:R0:W-:Y:S01]  /*5040*/  @!P5 STG.E.U8 desc[UR20][R16.64+0x19], R5 ;  /* 0x000019051000d986 */ /* 0x0001e2000c101114 */
[----:B------:R-:W-:Y:S01]  /*5050*/  ISETP.LT.OR P5, PT, R6, 0x1, !P1 ;  /* 0x000000010600780c */ /* 0x000fe20004fa1670 */
[-C--:B------:R-:W-:Y:S01]  /*5060*/  FMUL R59, R59, R14.reuse ;  /* 0x0000000e3b3b7220 */ /* 0x080fe20000400000 */
[----:B------:R-:W-:Y:S01]  /*5070*/  F2FP.SATFINITE.E4M3.F32.PACK_AB_MERGE_C R73, RZ, R73, RZ ;  /* 0x00000049ff49723e */ /* 0x000fe200048070ff */
[----:B------:R1:W-:Y:S01]  /*5080*/  @!P3 STG.E.U8 desc[UR20][R18.64+0x19], R23 ;  /* 0x000019171200b986 */ /* 0x0003e2000c101114 */
[----:B------:R-:W-:Y:S01]  /*5090*/  F2FP.SATFINITE.E4M3.F32.PACK_AB_MERGE_C R71, RZ, R71, RZ ;  /* 0x00000047ff47723e */ /* 0x000fe200048070ff */
[----:B------:R-:W-:Y:S01]  /*50a0*/  FMUL R58, R58, R14 ;  /* 0x0000000e3a3a7220 */ /* 0x000fe20000400000 */
[----:B------:R-:W-:Y:S01]  /*50b0*/  F2FP.SATFINITE.E4M3.F32.PACK_AB_MERGE_C R25, RZ, R70, RZ ;  /* 0x00000046ff19723e */ /* 0x000fe200048070ff */
[----:B------:R-:W-:Y:S01]  /*50c0*/  @!P2 STG.E.U8 desc[UR20][R18.64+0x18], R73 ;  /* 0x000018491200a986 */ /* 0x000fe2000c101114 */
[----:B------:R-:W-:Y:S01]  /*50d0*/  ISETP.LT.OR P3, PT, R6, 0x9, !P1 ;  /* 0x000000090600780c */ /* 0x000fe20004f61670 */
[-C--:B------:R-:W-:Y:S01]  /*50e0*/  FMUL R57, R57, R14.reuse ;  /* 0x0000000e39397220 */ /* 0x080fe20000400000 */
[----:B------:R-:W-:Y:S01]  /*50f0*/  ISETP.GE.AND P2, PT, R24, 0x29, PT ;  /* 0x000000291800780c */ /* 0x000fe20003f46270 */
[----:B------:R-:W-:Y:S01]  /*5100*/  @!P6 STG.E.U8 desc[UR20][R16.64+0x20], R71 ;  /* 0x000020471000e986 */ /* 0x000fe2000c101114 */
[----:B------:R-:W-:Y:S01]  /*5110*/  ISETP.LT.OR P0, PT, R6, 0x9, !P0 ;  /* 0x000000090600780c */ /* 0x000fe20004701670 */
[----:B------:R-:W-:Y:S01]  /*5120*/  FMUL R56, R56, R14 ;  /* 0x0000000e38387220 */ /* 0x000fe20000400000 */
[----:B------:R-:W-:Y:S01]  /*5130*/  ISETP.GE.AND P1, PT, R24, 0x2a, PT ;  /* 0x0000002a1800780c */ /* 0x000fe20003f26270 */
[----:B------:R-:W-:Y:S01]  /*5140*/  @!P5 STG.E.U8 desc[UR20][R16.64+0x21], R25 ;  /* 0x000021191000d986 */ /* 0x000fe2000c101114 */
[----:B------:R-:W-:-:S02]  /*5150*/  ISETP.LT.OR P6, PT, R6, 0x1, !P2 ;  /* 0x000000010600780c */ /* 0x000fc400057c1670 */
[C---:B------:R-:W-:Y:S02]  /*5160*/  ISETP.LT.OR P5, PT, R6.reuse, 0x1, !P1 ;  /* 0x000000010600780c */ /* 0x040fe40004fa1670 */
[----:B------:R-:W-:Y:S02]  /*5170*/  F2FP.SATFINITE.E4M3.F32.PACK_AB_MERGE_C R69, RZ, R69, RZ ;  /* 0x00000045ff45723e */ /* 0x000fe400048070ff */
[----:B0-----:R-:W-:Y:S02]  /*5180*/  F2FP.SATFINITE.E4M3.F32.PACK_AB_MERGE_C R5, RZ, R68, RZ ;  /* 0x00000044ff05723e */ /* 0x001fe400048070ff */
[----:B------:R-:W-:Y:S01]  /*5190*/  F2FP.SATFINITE.E4M3.F32.PACK_AB_MERGE_C R67, RZ, R67, RZ ;  /* 0x00000043ff43723e */ /* 0x000fe200048070ff */
[----:B------:R-:W-:Y:S01]  /*51a0*/  @!P0 STG.E.U8 desc[UR20][R18.64+0x20], R69 ;  /* 0x0000204512008986 */ /* 0x000fe2000c101114 */
[----:B-1----:R-:W-:Y:S02]  /*51b0*/  F2FP.SATFINITE.E4M3.F32.PACK_AB_MERGE_C R23, RZ, R66, RZ ;  /* 0x00000042ff17723e */ /* 0x002fe400048070ff */
[C---:B------:R-:W-:Y:S01]  /*51c0*/  ISETP.LT.OR P1, PT, R6.reuse, 0x9, !P1 ;  /* 0x000000090600780c */ /* 0x040fe20004f21670 */
[----:B------:R0:W-:Y:S01]  /*51d0*/  @!P3 STG.E.U8 desc[UR20][R18.64+0x21], R5 ;  /* 0x000021051200b986 */ /* 0x0001e2000c101114 */
[----:B------:R-:W-:-:S02]  /*51e0*/  ISETP.LT.OR P2, PT, R6, 0x9, !P2 ;  /* 0x000000090600780c */ /* 0x000fc40005741670 */
[C---:B------:R-:W-:Y:S01]  /*51f0*/  ISETP.GE.AND P3, PT, R24.reuse, 0x31, PT ;  /* 0x000000311800780c */ /* 0x040fe20003f66270 */
[----:B------:R-:W-:Y:S01]  /*5200*/  @!P6 STG.E.U8 desc[UR20][R16.64+0x28], R67 ;  /* 0x000028431000e986 */ /* 0x000fe2000c101114 */
[----:B------:R-:W-:Y:S02]  /*5210*/  ISETP.GE.AND P0, PT, R24, 0x32, PT ;  /* 0x000000321800780c */ /* 0x000fe40003f06270 */
[----:B------:R-:W-:Y:S01]  /*5220*/  F2FP.SATFINITE.E4M3.F32.PACK_AB_MERGE_C R65, RZ, R65, RZ ;  /* 0x00000041ff41723e */ /* 0x000fe200048070ff */
[----:B------:R1:W-:Y:S01]  /*5230*/  @!P5 STG.E.U8 desc[UR20][R16.64+0x29], R23 ;  /* 0x000029171000d986 */ /* 0x0003e2000c101114 */
[C---:B------:R-:W-:Y:S02]  /*5240*/  ISETP.LT.OR P5, PT, R6.reuse, 0x1, !P3 ;  /* 0x000000010600780c */ /* 0x040fe40005fa1670 */
[----:B------:R-:W-:Y:S02]  /*5250*/  ISETP.LT.OR P6, PT, R6, 0x1, !P0 ;  /* 0x000000010600780c */ /* 0x000fe400047c1670 */
[----:B0-----:R-:W-:Y:S01]  /*5260*/  F2FP.SATFINITE.E4M3.F32.PACK_AB_MERGE_C R5, RZ, R64, RZ ;  /* 0x00000040ff05723e */ /* 0x001fe200048070ff */
[----:B------:R-:W-:Y:S01]  /*5270*/  @!P2 STG.E.U8 desc[UR20][R18.64+0x28], R65 ;  /* 0x000028411200a986 */ /* 0x000fe2000c101114 */
[----:B------:R-:W-:-:S02]  /*5280*/  F2FP.SATFINITE.E4M3.F32.PACK_AB_MERGE_C R63, RZ, R63, RZ ;  /* 0x0000003fff3f723e */ /* 0x000fc400048070ff */
[----:B------:R-:W-:Y:S01]  /*5290*/  ISETP.GE.AND P2, PT, R24, 0x3a, PT ;  /* 0x0000003a1800780c */ /* 0x000fe20003f46270 */
[----:B------:R0:W-:Y:S01]  /*52a0*/  @!P1 STG.E.U8 desc[UR20][R18.64+0x29], R5 ;  /* 0x0000290512009986 */ /* 0x0001e2000c101114 */
[----:B------:R-:W-:Y:S02]  /*52b0*/  ISETP.LT.OR P1, PT, R6, 0x9, !P3 ;  /* 0x000000090600780c */ /* 0x000fe40005f21670 */
[----:B-1----:R-:W-:Y:S01]  /*52c0*/  F2FP.SATFINITE.E4M3.F32.PACK_AB_MERGE_C R23, RZ, R62, RZ ;  /* 0x0000003eff17723e */ /* 0x002fe200048070ff */
[----:B------:R-:W-:Y:S01]  /*52d0*/  @!P5 STG.E.U8 desc[UR20][R16.64+0x30], R63 ;  /* 0x0000303f1000d986 */ /* 0x000fe2000c101114 */
[----:B------:R-:W-:Y:S02]  /*52e0*/  ISETP.GE.AND P3, PT, R24, 0x39, PT ;  /* 0x000000391800780c */ /* 0x000fe40003f66270 */
[C---:B------:R-:W-:Y:S01]  /*52f0*/  ISETP.LT.OR P0, PT, R6.reuse, 0x9, !P0 ;  /* 0x000000090600780c */ /* 0x040fe20004701670 */
[----:B------:R1:W-:Y:S01]  /*5300*/  @!P6 STG.E.U8 desc[UR20][R16.64+0x31], R23 ;  /* 0x000031171000e986 */ /* 0x0003e2000c101114 */
[----:B------:R-:W-:-:S02]  /*5310*/  ISETP.LT.OR P5, PT, R6, 0x1, !P3 ;  /* 0x000000010600780c */ /* 0x000fc40005fa1670 */
[C---:B------:R-:W-:Y:S02]  /*5320*/  ISETP.LT.OR P6, PT, R6.reuse, 0x1, !P2 ;  /* 0x000000010600780c */ /* 0x040fe400057c1670 */
[C---:B------:R-:W-:Y:S02]  /*5330*/  ISETP.LT.OR P3, PT, R6.reuse, 0x9, !P3 ;  /* 0x000000090600780c */ /* 0x040fe40005f61670 */
[----:B------:R-:W-:Y:S02]  /*5340*/  ISETP.LT.OR P2, PT, R6, 0x9, !P2 ;  /* 0x000000090600780c */ /* 0x000fe40005741670 */
[----:B------:R-:W-:Y:S02]  /*5350*/  F2FP.SATFINITE.E4M3.F32.PACK_AB_MERGE_C R61, RZ, R61, RZ ;  /* 0x0000003dff3d723e */ /* 0x000fe400048070ff */
[----:B0-----:R-:W-:Y:S02]  /*5360*/  F2FP.SATFINITE.E4M3.F32.PACK_AB_MERGE_C R5, RZ, R60, RZ ;  /* 0x0000003cff05723e */ /* 0x001fe400048070ff */
[----:B------:R-:W-:Y:S01]  /*5370*/  F2FP.SATFINITE.E4M3.F32.PACK_AB_MERGE_C R59, RZ, R59, RZ ;  /* 0x0000003bff3b723e */ /* 0x000fe200048070ff */
[----:B------:R0:W-:Y:S01]  /*5380*/  @!P1 STG.E.U8 desc[UR20][R18.64+0x30], R61 ;  /* 0x0000303d12009986 */ /* 0x0001e2000c101114 */
[----:B-1----:R-:W-:-:S02]  /*5390*/  F2FP.SATFINITE.E4M3.F32.PACK_AB_MERGE_C R23, RZ, R58, RZ ;  /* 0x0000003aff17723e */ /* 0x002fc400048070ff */
[----:B------:R-:W-:Y:S01]  /*53a0*/  F2FP.SATFINITE.E4M3.F32.PACK_AB_MERGE_C R57, RZ, R57, RZ ;  /* 0x00000039ff39723e */ /* 0x000fe200048070ff */
[----:B------:R0:W-:Y:S01]  /*53b0*/  @!P0 STG.E.U8 desc[UR20][R18.64+0x31], R5 ;  /* 0x0000310512008986 */ /* 0x0001e2000c101114 */
[----:B------:R-:W-:-:S03]  /*53c0*/  F2FP.SATFINITE.E4M3.F32.PACK_AB_MERGE_C R25, RZ, R56, RZ ;  /* 0x00000038ff19723e */ /* 0x000fc600048070ff */
[----:B------:R0:W-:Y:S04]  /*53d0*/  @!P5 STG.E.U8 desc[UR20][R16.64+0x38], R59 ;  /* 0x0000383b1000d986 */ /* 0x0001e8000c101114 */
[----:B------:R0:W-:Y:S04]  /*53e0*/  @!P6 STG.E.U8 desc[UR20][R16.64+0x39], R23 ;  /* 0x000039171000e986 */ /* 0x0001e8000c101114 */
[----:B------:R0:W-:Y:S04]  /*53f0*/  @!P3 STG.E.U8 desc[UR20][R18.64+0x38], R57 ;  /* 0x000038391200b986 */ /* 0x0001e8000c101114 */
[----:B------:R0:W-:Y:S02]  /*5400*/  @!P2 STG.E.U8 desc[UR20][R18.64+0x39], R25 ;  /* 0x000039191200a986 */ /* 0x0001e4000c101114 */
.L_x_108:
[----:B------:R-:W-:Y:S05]  /*5410*/  BSYNC B0 ;  /* 0x0000000000007941 */ /* 0x000fea0003800000 */
.L_x_42:
[C---:B------:R-:W-:Y:S01]  /*5420*/  LEA R2, P0, R8.reuse, R2, 0x1 ;  /* 0x0000000208027211 */ /* 0x040fe200078008ff */
[----:B------:R-:W-:Y:S01]  /*5430*/  ULDC.64 UR6, c[0x0][0x650] ;  /* 0x0001940000067ab9 */ /* 0x000fe20000000a00 */
[----:B-----5:R-:W-:Y:S01]  /*5440*/  IMAD.U32 R4, RZ, RZ, UR12 ;  /* 0x0000000cff047e24 */ /* 0x020fe2000f8e00ff */
[----:B0-----:R-:W-:Y:S01]  /*5450*/  PRMT R16, RZ, 0x7610, R16 ;  /* 0x00007610ff107816 */ /* 0x001fe20000000010 */
[----:B------:R-:W-:Y:S01]  /*5460*/  IMAD.MOV.U32 R6, RZ, RZ, -0x1 ;  /* 0xffffffffff067424 */ /* 0x000fe200078e00ff */
[----:B------:R-:W-:Y:S01]  /*5470*/  LEA.HI.X R3, R8, R3, R0, 0x1, P0 ;  /* 0x0000000308037211 */ /* 0x000fe200000f0c00 */
[----:B------:R0:W-:Y:S01]  /*5480*/  SYNCS.ARRIVE.TRANS64.A1T0 RZ, [R4+UR23], RZ ;  /* 0x000000ff04ff79a7 */ /* 0x0001e20008100017 */
[----:B------:R-:W-:Y:S01]  /*5490*/  ISETP.GE.U32.AND P0, PT, R2, UR6, PT ;  /* 0x0000000602007c0c */ /* 0x000fe2000bf06070 */
[----:B------:R-:W-:-:S03]  /*54a0*/  IMAD.MOV.U32 R5, RZ, RZ, -0x1 ;  /* 0xffffffffff057424 */ /* 0x000fc600078e00ff */
[----:B------:R-:W-:Y:S01]  /*54b0*/  ISETP.GE.U32.AND.EX P0, PT, R3, UR7, PT, P0 ;  /* 0x0000000703007c0c */ /* 0x000fe2000bf06100 */
[----:B0-----:R-:W-:-:S12]  /*54c0*/  IMAD.MOV.U32 R4, RZ, RZ, -0x1 ;  /* 0xffffffffff047424 */ /* 0x001fd800078e00ff */
[----:B------:R-:W-:Y:S05]  /*54d0*/  @P0 BRA `(.L_x_109) ;  /* 0x0000000400600947 */ /* 0x000fea0003800000 */
[----:B------:R-:W0:Y:S01]  /*54e0*/  S2R R28, SR_CTAID.X ;  /* 0x00000000001c7919 */ /* 0x000e220000002500 */
[----:B--234-:R-:W2:Y:S01]  /*54f0*/  LDC.64 R22, c[0x0][0x628] ;  /* 0x00018a00ff167b82 */ /* 0x01cea20000000a00 */
[----:B------:R-:W-:Y:S01]  /*5500*/  ULDC UR6, c[0x0][0x150] ;  /* 0x0000540000067ab9 */ /* 0x000fe20000000800 */
[----:B-1----:R-:W-:Y:S01]  /*5510*/  IMAD.MOV.U32 R18, RZ, RZ, R2 ;  /* 0x000000ffff127224 */ /* 0x002fe200078e0002 */
[----:B------:R-:W1:Y:S01]  /*5520*/  S2R R30, SR_CTAID.Y ;  /* 0x00000000001e7919 */ /* 0x000e620000002600 */
[----:B------:R-:W-:-:S04]  /*5530*/  IMAD.MOV.U32 R19, RZ, RZ, R3 ;  /* 0x000000ffff137224 */ /* 0x000fc800078e0003 */
[----:B------:R-:W3:Y:S08]  /*5540*/  LDC R31, c[0x0][0x144] ;  /* 0x00005100ff1f7b82 */ /* 0x000ef00000000800 */
[----:B------:R-:W4:Y:S08]  /*5550*/  LDC R6, c[0x0][0x630] ;  /* 0x00018c00ff067b82 */ /* 0x000f300000000800 */
[----:B------:R-:W1:Y:S01]  /*5560*/  LDC.64 R26, c[0x0][0x620] ;  /* 0x00018800ff1a7b82 */ /* 0x000e620000000a00 */
[----:B--2---:R-:W-:-:S04]  /*5570*/  ISETP.NE.U32.AND P0, PT, R22, RZ, PT ;  /* 0x000000ff1600720c */ /* 0x004fc80003f05070 */
[----:B------:R-:W-:Y:S02]  /*5580*/  ISETP.NE.AND.EX P0, PT, R23, RZ, PT, P0 ;  /* 0x000000ff1700720c */ /* 0x000fe40003f05300 */
[----:B0-----:R-:W-:-:S05]  /*5590*/  I2FP.F32.U32 R4, R28 ;  /* 0x0000001c00047245 */ /* 0x001fca0000201000 */
[----:B------:R-:W-:-:S04]  /*55a0*/  FMUL R4, R4, UR6 ;  /* 0x0000000604047c20 */ /* 0x000fc80008400000 */
[----:B------:R0:W2:Y:S02]  /*55b0*/  F2I.U32.TRUNC.NTZ R29, R4 ;  /* 0x00000004001d7305 */ /* 0x0000a4000020f000 */
[----:B---34-:R-:W-:Y:S05]  /*55c0*/  @!P0 BRA `(.L_x_110) ;  /* 0x0000000000288947 */ /* 0x018fea0003800000 */
[----:B------:R-:W3:Y:S02]  /*55d0*/  LDC R5, c[0x0][0x634] ;  /* 0x00018d00ff057b82 */ /* 0x000ee40000000800 */
[----:B---3--:R-:W-:-:S05]  /*55e0*/  IADD3 R19, P0, R2, R5, RZ ;  /* 0x0000000502137210 */ /* 0x008fca0007f1e0ff */
[----:B------:R-:W-:-:S04]  /*55f0*/  IMAD.X R25, RZ, RZ, R3, P0 ;  /* 0x000000ffff197224 */ /* 0x000fc800000e0603 */
[----:B0-----:R-:W-:-:S04]  /*5600*/  IMAD.WIDE.U32 R4, R25, R22, RZ ;  /* 0x0000001619047225 */ /* 0x001fc800078e00ff */
[----:B------:R-:W-:-:S04]  /*5610*/  IMAD.WIDE.U32 R16, P0, R19, R23, R4 ;  /* 0x0000001713107225 */ /* 0x000fc80007800004 */
[----:B------:R-:W-:-:S04]  /*5620*/  IMAD.WIDE.U32 R4, R19, R22, RZ ;  /* 0x0000001613047225 */ /* 0x000fc800078e00ff */
[----:B------:R-:W-:Y:S01]  /*5630*/  IMAD.X R19, RZ, RZ, RZ, P0 ;  /* 0x000000ffff137224 */ /* 0x000fe200000e06ff */
[----:B------:R-:W-:Y:S01]  /*5640*/  IADD3 RZ, P0, R5, R16, RZ ;  /* 0x0000001005ff7210 */ /* 0x000fe20007f1e0ff */
[----:B------:R-:W-:-:S04]  /*5650*/  IMAD.MOV.U32 R18, RZ, RZ, R17 ;  /* 0x000000ffff127224 */ /* 0x000fc800078e0011 */
[----:B------:R-:W-:-:S08]  /*5660*/  IMAD.WIDE.U32.X R18, R25, R23, R18, P0 ;  /* 0x0000001719127225 */ /* 0x000fd000000e0412 */
.L_x_110:
[-CC-:B------:R-:W-:Y:S01]  /*5670*/  SHF.R.U64 R24, R18, R6.reuse, R19.reuse ;  /* 0x0000000612187219 */ /* 0x180fe20000001213 */
[----:B------:R-:W3:Y:S01]  /*5680*/  LDC.64 R34, c[0x0][0x640] ;  /* 0x00019000ff227b82 */ /* 0x000ee20000000a00 */
[----:B0-----:R-:W-:Y:S01]  /*5690*/  SHF.R.U32.HI R4, RZ, R6, R19 ;  /* 0x00000006ff047219 */ /* 0x001fe20000011613 */
[----:B--2---:R-:W-:Y:S01]  /*56a0*/  IMAD.MOV R29, RZ, RZ, -R29 ;  /* 0x000000ffff1d7224 */ /* 0x004fe200078e0a1d */
[----:B------:R-:W-:Y:S01]  /*56b0*/  IADD3 R17, P0, RZ, -R24, RZ ;  /* 0x80000018ff117210 */ /* 0x000fe20007f1e0ff */
[----:B------:R-:W-:Y:S01]  /*56c0*/  ULDC UR6, c[0x0][0x154] ;  /* 0x0000550000067ab9 */ /* 0x000fe20000000800 */
[----:B------:R-:W-:Y:S02]  /*56d0*/  IMAD.MOV.U32 R19, RZ, RZ, 0x1 ;  /* 0x00000001ff137424 */ /* 0x000fe400078e00ff */
[----:B------:R-:W-:Y:S01]  /*56e0*/  IMAD R29, R31, R29, R28 ;  /* 0x0000001d1f1d7224 */ /* 0x000fe200078e021c */
[----:B------:R-:W0:Y:S01]  /*56f0*/  LDC R16, c[0x0][0x618] ;  /* 0x00018600ff107b82 */ /* 0x000e220000000800 */
[----:B------:R-:W-:-:S04]  /*5700*/  IMAD.X R5, RZ, RZ, ~R4, P0 ;  /* 0x000000ffff057224 */ /* 0x000fc800000e0e04 */
[-C--:B-1----:R-:W-:Y:S02]  /*5710*/  IMAD R6, R5, R26.reuse, RZ ;  /* 0x0000001a05067224 */ /* 0x082fe400078e02ff */
[C---:B------:R-:W-:Y:S01]  /*5720*/  IMAD.WIDE.U32 R4, R17.reuse, R26, R2 ;  /* 0x0000001a11047225 */ /* 0x040fe200078e0002 */
[----:B------:R-:W1:Y:S03]  /*5730*/  LDC R18, c[0x0][0x608] ;  /* 0x00018200ff127b82 */ /* 0x000e660000000800 */
[----:B------:R-:W-:Y:S01]  /*5740*/  IMAD R17, R17, R27, R6 ;  /* 0x0000001b11117224 */ /* 0x000fe200078e0206 */
[----:B------:R-:W-:-:S03]  /*5750*/  I2FP.F32.U32 R6, R30 ;  /* 0x0000001e00067245 */ /* 0x000fc60000201000 */
[----:B------:R-:W-:Y:S01]  /*5760*/  IMAD.IADD R5, R5, 0x1, R17 ;  /* 0x0000000105057824 */ /* 0x000fe200078e0211 */
[----:B------:R-:W2:Y:S01]  /*5770*/  LDC R32, c[0x0][0x658] ;  /* 0x00019600ff207b82 */ /* 0x000ea20000000800 */
[----:B---3--:R-:W-:Y:S01]  /*5780*/  ISETP.NE.U32.AND P0, PT, R34, RZ, PT ;  /* 0x000000ff2200720c */ /* 0x008fe20003f05070 */
[----:B------:R-:W-:-:S03]  /*5790*/  IMAD.MOV.U32 R17, RZ, RZ, -0x1 ;  /* 0xffffffffff117424 */ /* 0x000fc600078e00ff */
[----:B------:R-:W-:-:S03]  /*57a0*/  ISETP.NE.AND.EX P0, PT, R35, RZ, PT, P0 ;  /* 0x000000ff2300720c */ /* 0x000fc60003f05300 */
[----:B------:R-:W3:Y:S01]  /*57b0*/  LDC R27, c[0x0][0x148] ;  /* 0x00005200ff1b7b82 */ /* 0x000ee20000000800 */
[-CC-:B0-----:R-:W-:Y:S02]  /*57c0*/  SHF.R.U64 R22, R4, R16.reuse, R5.reuse ;  /* 0x0000001004167219 */ /* 0x181fe40000001205 */
[----:B------:R-:W-:Y:S01]  /*57d0*/  SHF.R.U32.HI R5, RZ, R16, R5 ;  /* 0x00000010ff057219 */ /* 0x000fe20000011605 */
[----:B------:R-:W-:-:S04]  /*57e0*/  FMUL R16, R6, UR6 ;  /* 0x0000000606107c20 */ /* 0x000fc80008400000 */
[----:B------:R-:W0:Y:S01]  /*57f0*/  LDC R28, c[0x0][0x600] ;  /* 0x00018000ff1c7b82 */ /* 0x000e220000000800 */
[----:B------:R4:W0:Y:S01]  /*5800*/  F2I.U32.TRUNC.NTZ R25, R16 ;  /* 0x0000001000197305 */ /* 0x000822000020f000 */
[-CC-:B-1----:R-:W-:Y:S02]  /*5810*/  SHF.R.U64 R6, R22, R18.reuse, R5.reuse ;  /* 0x0000001216067219 */ /* 0x182fe40000001205 */
[----:B------:R-:W-:-:S04]  /*5820*/  SHF.R.U32.HI R5, RZ, R18, R5 ;  /* 0x00000012ff057219 */ /* 0x000fc80000011605 */
[----:B------:R-:W1:Y:S01]  /*5830*/  LDC R33, c[0x0][0x648] ;  /* 0x00019200ff217b82 */ /* 0x000e620000000800 */
[-CC-:B--2---:R-:W-:Y:S02]  /*5840*/  SHF.R.U64 R26, R6, R32.reuse, R5.reuse ;  /* 0x00000020061a7219 */ /* 0x184fe40000001205 */
[-C--:B------:R-:W-:Y:S02]  /*5850*/  SHF.L.U32 R17, R17, R32.reuse, RZ ;  /* 0x0000002011117219 */ /* 0x080fe400000006ff */
[-C--:B------:R-:W-:Y:S01]  /*5860*/  SHF.R.U32.HI R5, RZ, R32.reuse, R5 ;  /* 0x00000020ff057219 */ /* 0x080fe20000011605 */
[----:B------:R-:W-:Y:S01]  /*5870*/  IMAD.MOV.U32 R4, RZ, RZ, R26 ;  /* 0x000000ffff047224 */ /* 0x000fe200078e001a */
[----:B------:R-:W-:Y:S01]  /*5880*/  SHF.L.U32 R32, R19, R32, RZ ;  /* 0x0000002013207219 */ /* 0x000fe200000006ff */
[----:B------:R-:W2:Y:S01]  /*5890*/  LDC R36, c[0x0][0x638] ;  /* 0x00018e00ff247b82 */ /* 0x000ea20000000800 */
[----:B------:R-:W-:-:S07]  /*58a0*/  LOP3.LUT R31, RZ, R17, RZ, 0x33, !PT ;  /* 0x00000011ff1f7212 */ /* 0x000fce00078e33ff */
[----:B------:R-:W0:Y:S01]  /*58b0*/  LDC R37, c[0x0][0x610] ;  /* 0x00018400ff257b82 */ /* 0x000e220000000800 */
[----:B----4-:R-:W-:Y:S05]  /*58c0*/  @!P0 BRA `(.L_x_111) ;  /* 0x0000000000288947 */ /* 0x010fea0003800000 */
[----:B------:R-:W4:Y:S02]  /*58d0*/  LDC R19, c[0x0][0x64c] ;  /* 0x00019300ff137b82 */ /* 0x000f240000000800 */
[----:B----4-:R-:W-:-:S05]  /*58e0*/  IADD3 R19, P0, R26, R19, RZ ;  /* 0x000000131a137210 */ /* 0x010fca0007f1e0ff */
        /* <DEDUP_REMOVED lines=8> */
.L_x_111:
[----:B-1----:R-:W-:Y:S01]  /*5970*/  SHF.R.U64 R4, R4, R33, R5 ;  /* 0x0000002104047219 */ /* 0x002fe20000001205 */
[----:B0-----:R-:W-:Y:S01]  /*5980*/  VIADD R19, R28, 0xffffffff ;  /* 0xffffffff1c137836 */ /* 0x001fe20000000000 */
[----:B------:R-:W-:Y:S01]  /*5990*/  LOP3.LUT R17, R6, R31, RZ, 0xc0, !PT ;  /* 0x0000001f06117212 */ /* 0x000fe200078ec0ff */
[----:B------:R-:W-:Y:S02]  /*59a0*/  IMAD.MOV R25, RZ, RZ, -R25 ;  /* 0x000000ffff197224 */ /* 0x000fe400078e0a19 */
[----:B------:R-:W-:Y:S02]  /*59b0*/  IMAD.MOV R5, RZ, RZ, -R4 ;  /* 0x000000ffff057224 */ /* 0x000fe400078e0a04 */
[----:B------:R-:W-:Y:S01]  /*59c0*/  IMAD R6, R32, R4, R17 ;  /* 0x0000000420067224 */ /* 0x000fe200078e0211 */
[----:B------:R-:W-:Y:S01]  /*59d0*/  LOP3.LUT R17, R22, R19, RZ, 0xc0, !PT ;  /* 0x0000001316117212 */ /* 0x000fe200078ec0ff */
[----:B---3--:R-:W-:Y:S02]  /*59e0*/  @P4 IMAD R29, R27, R25, R30 ;  /* 0x000000191b1d4224 */ /* 0x008fe400078e021e */
[----:B--2---:R-:W-:-:S02]  /*59f0*/  IMAD R4, R5, R36, R26 ;  /* 0x0000002405047224 */ /* 0x004fc400078e021a */
[----:B------:R-:W-:Y:S02]  /*5a00*/  IMAD R6, R6, R37, R29 ;  /* 0x0000002506067224 */ /* 0x000fe400078e021d */
[----:B------:R-:W-:Y:S02]  /*5a10*/  IMAD R5, R4, R28, R17 ;  /* 0x0000001c04057224 */ /* 0x000fe400078e0211 */
[----:B------:R-:W-:-:S03]  /*5a20*/  IMAD.MOV.U32 R16, RZ, RZ, 0x1 ;  /* 0x00000001ff107424 */ /* 0x000fc600078e00ff */
[----:B------:R-:W-:Y:S02]  /*5a30*/  SEL R4, R5, R6, !P4 ;  /* 0x0000000605047207 */ /* 0x000fe40006000000 */
[----:B------:R-:W-:Y:S01]  /*5a40*/  SEL R6, R6, R5, !P4 ;  /* 0x0000000506067207 */ /* 0x000fe20006000000 */
[----:B------:R-:W-:-:S07]  /*5a50*/  IMAD.MOV.U32 R5, RZ, RZ, R24 ;  /* 0x000000ffff057224 */ /* 0x000fce00078e0018 */
.L_x_109:
[----:B------:R-:W-:Y:S02]  /*5a60*/  LOP3.LUT P0, RZ, R16, 0xff, RZ, 0xc0, !PT ;  /* 0x000000ff10ff7812 */ /* 0x000fe4000780c0ff */
[----:B------:R-:W-:-:S11]  /*5a70*/  LOP3.LUT R89, R89, 0x1, RZ, 0x3c, !PT ;  /* 0x0000000159597812 */ /* 0x000fd600078e3cff */
[----:B------:R-:W-:Y:S05]  /*5a80*/  @P0 BRA `(.L_x_112) ;  /* 0xffffffbc006c0947 */ /* 0x000fea000383ffff */
[----:B------:R-:W-:Y:S05]  /*5a90*/  EXIT ;  /* 0x000000000000794d */ /* 0x000fea0003800000 */
.L_x_18:
[----:B------:R-:W-:-:S08]  /*5aa0*/  ISETP.NE.AND P0, PT, R18, RZ, PT ;  /* 0x000000ff1200720c */ /* 0x000fd00003f05270 */
[----:B--23-5:R-:W0:-:S00]  /*5ab0*/  USETMAXREG.DEALLOC.CTAPOOL 0x28 ;  /* 0x00000028000079c8 */ /* 0x02ce0000080e0500 */
[----:B------:R-:W-:Y:S05]  /*5ac0*/  @P0 EXIT ;  /* 0x000000000000094d */ /* 0x000fea0003800000 */
[----:B0-----:R-:W-:Y:S01]  /*5ad0*/  LOP3.LUT P0, RZ, R20, 0xff, RZ, 0xc0, !PT ;  /* 0x000000ff14ff7812 */ /* 0x001fe2000780c0ff */
[----:B------:R-:W-:Y:S02]  /*5ae0*/  IMAD.MOV.U32 R12, RZ, RZ, 0x1 ;  /* 0x00000001ff0c7424 */ /* 0x000fe400078e00ff */
[----:B------:R-:W-:-:S10]  /*5af0*/  IMAD.MOV.U32 R15, RZ, RZ, RZ ;  /* 0x000000ffff0f7224 */ /* 0x000fd400078e00ff */
[----:B------:R-:W-:Y:S05]  /*5b00*/  @!P0 BRA `(.L_x_113) ;  /* 0x0000000c00208947 */ /* 0x000fea0003800000 */
[----:B------:R-:W0:Y:S01]  /*5b10*/  S2UR UR15, SR_CgaCtaId ;  /* 0x00000000000f79c3 */ /* 0x000e220000008800 */
[----:B------:R-:W-:Y:S01]  /*5b20*/  LOP3.LUT P0, RZ, R11, 0x1f, RZ, 0xc0, !PT ;  /* 0x0000001f0bff7812 */ /* 0x000fe2000780c0ff */
[----:B------:R-:W-:Y:S01]  /*5b30*/  ULDC UR6, c[0x0][0x658] ;  /* 0x0001960000067ab9 */ /* 0x000fe20000000800 */
[----:B------:R-:W-:Y:S01]  /*5b40*/  UMOV UR7, 0xffffffff ;  /* 0xffffffff00077882 */ /* 0x000fe20000000000 */
[----:B------:R-:W-:Y:S01]  /*5b50*/  BSSY B0, `(.L_x_113) ;  /* 0x00000c3000007945 */ /* 0x000fe20003800000 */
[----:B------:R-:W-:Y:S01]  /*5b60*/  USHF.L.U32 UR7, UR7, UR6, URZ ;  /* 0x0000000607077299 */ /* 0x000fe2000800063f */
[C---:B------:R-:W-:Y:S01]  /*5b70*/  ISETP.NE.AND P2, PT, R10.reuse, RZ, PT ;  /* 0x000000ff0a00720c */ /* 0x040fe20003f45270 */
[----:B------:R-:W-:Y:S01]  /*5b80*/  IMAD.MOV.U32 R14, RZ, RZ, 0x1 ;  /* 0x00000001ff0e7424 */ /* 0x000fe200078e00ff */
[----:B------:R-:W-:Y:S01]  /*5b90*/  ISETP.NE.OR P0, PT, R10, RZ, !P0 ;  /* 0x000000ff0a00720c */ /* 0x000fe20004705670 */
[----:B------:R-:W-:Y:S01]  /*5ba0*/  IMAD.MOV.U32 R12, RZ, RZ, 0x1 ;  /* 0x00000001ff0c7424 */ /* 0x000fe200078e00ff */
[----:B------:R-:W-:Y:S01]  /*5bb0*/  LOP3.LUT R13, R7, 0x2, RZ, 0xfc, !PT ;  /* 0x00000002070d7812 */ /* 0x000fe200078efcff */
[----:B------:R-:W-:Y:S01]  /*5bc0*/  IMAD.MOV.U32 R15, RZ, RZ, RZ ;  /* 0x000000ffff0f7224 */ /* 0x000fe200078e00ff */
[----:B------:R-:W-:Y:S01]  /*5bd0*/  ULDC UR5, c[0x0][0x600] ;  /* 0x0001800000057ab9 */ /* 0x000fe20000000800 */
[----:B------:R-:W-:Y:S01]  /*5be0*/  UMOV UR8, 0x1 ;  /* 0x0000000100087882 */ /* 0x000fe20000000000 */
[----:B------:R-:W-:-:S02]  /*5bf0*/  UIADD3 UR24, UR13, 0x1, URZ ;  /* 0x000000010d187890 */ /* 0x000fc4000fffe03f */
[----:B------:R-:W-:Y:S02]  /*5c00*/  UIADD3 UR18, UR5, -0x1, URZ ;  /* 0xffffffff05127890 */ /* 0x000fe4000fffe03f */
[----:B------:R-:W-:Y:S02]  /*5c10*/  USHF.L.U32 UR20, UR8, UR6, URZ ;  /* 0x0000000608147299 */ /* 0x000fe4000800063f */
[----:B------:R-:W-:Y:S01]  /*5c20*/  ULOP3.LUT UR19, URZ, UR7, URZ, 0x33, !UPT ;  /* 0x000000073f137292 */ /* 0x000fe2000f8e333f */
[----:B------:R-:W-:Y:S01]  /*5c30*/  ULDC.64 UR22, c[0x0][0x198] ;  /* 0x0000660000167ab9 */ /* 0x000fe20000000a00 */
[----:B0-----:R-:W-:Y:S02]  /*5c40*/  USHF.L.U32 UR4, UR15, 0x4, URZ ;  /* 0x000000040f047899 */ /* 0x001fe4000800063f */
[----:B------:R-:W-:Y:S02]  /*5c50*/  USHF.L.U32 UR15, UR15, 0xb, URZ ;  /* 0x0000000b0f0f7899 */ /* 0x000fe4000800063f */
[----:B------:R-:W-:-:S12]  /*5c60*/  ULOP3.LUT UR14, UR4, 0x30, URZ, 0xc0, !UPT ;  /* 0x00000030040e7892 */ /* 0x000fd8000f8ec03f */
.L_x_125:
[----:B------:R-:W-:-:S03]  /*5c70*/  UMOV UR4, 0xffffffff ;  /* 0xffffffff00047882 */ /* 0x000fc60000000000 */
[----:B------:R-:W-:Y:S05]  /*5c80*/  BRA.DIV UR4, `(.L_x_114) ;  /* 0x0000001604487947 */ /* 0x000fea000b800000 */
[----:B------:R-:W-:-:S13]  /*5c90*/  ELECT P1, URZ, PT ;  /* 0x00000000003f782f */ /* 0x000fda0003820000 */
.L_x_148:
[----:B------:R-:W0:Y:S01]  /*5ca0*/  LDC R10, c[0x0][0x28c] ;  /* 0x0000a300ff0a7b82 */ /* 0x000e220000000800 */
[----:B------:R-:W-:Y:S01]  /*5cb0*/  BSSY B1, `(.L_x_115) ;  /* 0x0000038000017945 */ /* 0x000fe20003800000 */
[----:B0-----:R-:W-:-:S13]  /*5cc0*/  ISETP.LT.OR P1, PT, R10, 0x1, !P1 ;  /* 0x000000010a00780c */ /* 0x001fda0004f21670 */
[----:B------:R-:W-:Y:S05]  /*5cd0*/  @P1 BRA `(.L_x_116) ;  /* 0x0000000000d41947 */ /* 0x000fea0003800000 */
[----:B------:R-:W-:Y:S01]  /*5ce0*/  IMAD.SHL.U32 R16, R6, 0x40, RZ ;  /* 0x0000004006107824 */ /* 0x000fe200078e00ff */
[----:B------:R-:W-:Y:S01]  /*5cf0*/  LEA R17, R4, UR14, 0x6 ;  /* 0x0000000e04117c11 */ /* 0x000fe2000f8e30ff */
[----:B------:R-:W-:Y:S02]  /*5d00*/  IMAD.MOV.U32 R18, RZ, RZ, RZ ;  /* 0x000000ffff127224 */ /* 0x000fe400078e00ff */
[----:B------:R-:W-:Y:S02]  /*5d10*/  IMAD.U32 R20, RZ, RZ, UR24 ;  /* 0x00000018ff147e24 */ /* 0x000fe4000f8e00ff */
[----:B------:R-:W-:Y:S02]  /*5d20*/  IMAD.MOV.U32 R4, RZ, RZ, R12 ;  /* 0x000000ffff047224 */ /* 0x000fe400078e000c */
[----:B------:R-:W-:-:S07]  /*5d30*/  IMAD.MOV.U32 R6, RZ, RZ, R15 ;  /* 0x000000ffff067224 */ /* 0x000fce00078e000f */
.L_x_120:
[----:B------:R-:W0:Y:S01]  /*5d40*/  S2R R11, SR_CgaCtaId ;  /* 0x00000000000b7919 */ /* 0x000e220000008800 */
[----:B------:R-:W-:-:S04]  /*5d50*/  MOV R10, 0x400 ;  /* 0x00000400000a7802 */ /* 0x000fc80000000f00 */
[----:B0-----:R-:W-:Y:S02]  /*5d60*/  LEA R21, R11, R10, 0x18 ;  /* 0x0000000a0b157211 */ /* 0x001fe400078ec0ff */
[----:B------:R-:W-:Y:S01]  /*5d70*/  SHF.L.U32 R10, R4, 0x1f, RZ ;  /* 0x0000001f040a7819 */ /* 0x000fe200000006ff */
[----:B------:R-:W0:Y:S02]  /*5d80*/  @!P2 LDC R11, c[0x0][0x500] ;  /* 0x00014000ff0bab82 */ /* 0x000e240000000800 */
[----:B------:R-:W-:-:S04]  /*5d90*/  IMAD R19, R6, 0x8, R21 ;  /* 0x0000000806137824 */ /* 0x000fc800078e0215 */
[----:B------:R-:W1:Y:S02]  /*5da0*/  SYNCS.PHASECHK.TRANS64.TRYWAIT P1, [R19+URZ+0x70], R10 ;  /* 0x0000700a130075a7 */ /* 0x000e64000802017f */
[----:B-1----:R-:W-:Y:S05]  /*5db0*/  @!P1 BRA `(.L_x_117) ;  /* 0x00000014001c9947 */ /* 0x002fea0003800000 */
.L_x_149:
[----:B-1----:R-:W-:Y:S01]  /*5dc0*/  PRMT R10, R13, 0x9910, RZ ;  /* 0x000099100d0a7816 */ /* 0x002fe200000000ff */
[----:B0-----:R0:W-:Y:S03]  /*5dd0*/  @!P2 SYNCS.ARRIVE.TRANS64 RZ, [R19+URZ], R11 ;  /* 0x0000000b13ffa9a7 */ /* 0x0011e6000800003f */
[----:B------:R-:W-:-:S13]  /*5de0*/  ISETP.NE.AND P1, PT, R10, 0x2, PT ;  /* 0x000000020a00780c */ /* 0x000fda0003f25270 */
[----:B0-----:R-:W-:Y:S05]  /*5df0*/  @P1 BRA `(.L_x_118) ;  /* 0x0000000000041947 */ /* 0x001fea0003800000 */
[----:B------:R-:W-:Y:S01]  /*5e00*/  BPT.TRAP 0x1 ;  /* 0x000000040000795c */ /* 0x000fe20000300000 */
.L_x_118:
[----:B------:R-:W-:Y:S05]  /*5e10*/  @P0 BRA `(.L_x_119) ;  /* 0x0000000000040947 */ /* 0x000fea0003800000 */
[----:B------:R-:W-:Y:S01]  /*5e20*/  BPT.TRAP 0x1 ;  /* 0x000000040000795c */ /* 0x000fe20000300000 */
.L_x_119:
[----:B------:R-:W-:Y:S01]  /*5e30*/  R2UR UR5, R6 ;  /* 0x00000000060572ca */ /* 0x000fe200000e0000 */
[----:B------:R-:W-:Y:S01]  /*5e40*/  VIADD R20, R20, 0xffffffff ;  /* 0xffffffff14147836 */ /* 0x000fe20000000000 */
[----:B------:R-:W-:Y:S01]  /*5e50*/  R2UR UR17, R21 ;  /* 0x00000000151172ca */ /* 0x000fe200000e0000 */
[----:B------:R-:W-:Y:S01]  /*5e60*/  UIADD3 UR4, UP0, UR22, 0xf0, URZ ;  /* 0x000000f016047890 */ /* 0x000fe2000ff1e03f */
[----:B------:R-:W-:Y:S01]  /*5e70*/  R2UR UR9, R19 ;  /* 0x00000000130972ca */ /* 0x000fe200000e0000 */
[----:B------:R-:W-:Y:S01]  /*5e80*/  UIADD3 UR26, UP1, UR22, 0x1f0, URZ ;  /* 0x000001f0161a7890 */ /* 0x000fe2000ff3e03f */
[----:B------:R-:W-:Y:S01]  /*5e90*/  R2UR UR11, R16 ;  /* 0x00000000100b72ca */ /* 0x000fe200000e0000 */
[----:B------:R-:W-:Y:S01]  /*5ea0*/  VIADD R6, R6, 0x1 ;  /* 0x0000000106067836 */ /* 0x000fe20000000000 */
[----:B------:R-:W-:Y:S01]  /*5eb0*/  R2UR UR10, R18 ;  /* 0x00000000120a72ca */ /* 0x000fe200000e0000 */
[----:B------:R-:W-:Y:S01]  /*5ec0*/  UIADD3.X UR27, URZ, UR23, URZ, UP1, !UPT ;  /* 0x000000173f1b7290 */ /* 0x000fe20008ffe43f */
[----:B------:R-:W-:Y:S01]  /*5ed0*/  R2UR UR12, R5 ;  /* 0x00000000050c72ca */ /* 0x000fe200000e0000 */
[----:B------:R-:W-:Y:S01]  /*5ee0*/  UMOV UR6, 0x0 ;  /* 0x0000000000067882 */ /* 0x000fe20000000000 */
[----:B------:R-:W-:Y:S01]  /*5ef0*/  R2UR UR21, R17 ;  /* 0x00000000111572ca */ /* 0x000fe200000e0000 */
[----:B------:R-:W-:Y:S01]  /*5f00*/  USHF.L.U32 UR5, UR5, 0xd, URZ ;  /* 0x0000000d05057899 */ /* 0x000fe2000800063f */
[----:B------:R-:W-:Y:S01]  /*5f10*/  ISETP.GT.AND P3, PT, R20, 0x1, PT ;  /* 0x000000011400780c */ /* 0x000fe20003f64270 */
[----:B------:R-:W-:Y:S01]  /*5f20*/  UMOV UR7, 0x10000000 ;  /* 0x1000000000077882 */ /* 0x000fe20000000000 */
[----:B------:R-:W-:Y:S01]  /*5f30*/  ISETP.NE.AND P1, PT, R6, 0xe, PT ;  /* 0x0000000e0600780c */ /* 0x000fe20003f25270 */
[----:B------:R-:W-:Y:S01]  /*5f40*/  ULOP3.LUT UR8, UR5, 0x1800, UR15, 0xf8, !UPT ;  /* 0x0000180005087892 */ /* 0x000fe2000f8ef80f */
[----:B------:R-:W-:Y:S01]  /*5f50*/  VIADD R18, R18, 0x80 ;  /* 0x0000008012127836 */ /* 0x000fe20000000000 */
[----:B------:R-:W-:Y:S01]  /*5f60*/  UIADD3 UR16, UR17, 0x200, UR5 ;  /* 0x0000020011107890 */ /* 0x000fe2000fffe005 */
[----:B------:R-:W-:Y:S01]  /*5f70*/  SEL R11, RZ, 0x1, P1 ;  /* 0x00000001ff0b7807 */ /* 0x000fe20000800000 */
[----:B------:R-:W-:Y:S01]  /*5f80*/  UIADD3.X UR5, URZ, UR23, URZ, UP0, !UPT ;  /* 0x000000173f057290 */ /* 0x000fe200087fe43f */
[----:B------:R-:W-:Y:S01]  /*5f90*/  SEL R6, R6, RZ, P1 ;  /* 0x000000ff06067207 */ /* 0x000fe20000800000 */
[----:B------:R-:W-:Y:S01]  /*5fa0*/  UIADD3 UR17, UR17, 0x1c200, UR8 ;  /* 0x0001c20011117890 */ /* 0x000fe2000fffe008 */
[----:B------:R-:W-:Y:S01]  /*5fb0*/  LOP3.LUT R4, R4, R11, RZ, 0x3c, !PT ;  /* 0x0000000b04047212 */ /* 0x000fe200078e3cff */
[----:B------:R-:W-:Y:S01]  /*5fc0*/  UMOV UR25, 0xf0000 ;  /* 0x000f000000197882 */ /* 0x000fe20000000000 */
[----:B------:R-:W-:-:S04]  /*5fd0*/  UMOV UR8, UR16 ;  /* 0x0000001000087c82 */ /* 0x000fc80008000000 */
[----:B------:R0:W-:Y:S02]  /*5fe0*/  UTMALDG.3D [UR8], [UR4], desc[UR6] ;  /* 0x00000608040075b4 */ /* 0x0001e40008011000 */
[----:B0-----:R-:W-:Y:S01]  /*5ff0*/  UMOV UR8, UR17 ;  /* 0x0000001100087c82 */ /* 0x001fe20008000000 */
[----:B------:R-:W-:Y:S02]  /*6000*/  UMOV UR11, UR21 ;  /* 0x00000015000b7c82 */ /* 0x000fe40008000000 */
[----:B------:R0:W-:Y:S02]  /*6010*/  UTMALDG.3D.MULTICAST [UR8], [UR26], UR25, desc[UR6] ;  /* 0x000006081a0073b4 */ /* 0x0001e40008011819 */
[----:B0-----:R-:W-:Y:S05]  /*6020*/  @P3 BRA `(.L_x_120) ;  /* 0xfffffffc00443947 */ /* 0x001fea000383ffff */
.L_x_116:
[----:B------:R-:W-:Y:S05]  /*6030*/  BSYNC B1 ;  /* 0x0000000000017941 */ /* 0x000fea0003800000 */
.L_x_115:
[----:B------:R-:W-:Y:S01]  /*6040*/  LOP3.LUT P5, RZ, R14, 0xff, RZ, 0xc0, !PT ;  /* 0x000000ff0eff7812 */ /* 0x000fe200078ac0ff */
[----:B------:R-:W-:Y:S01]  /*6050*/  VIADD R6, R15, UR13 ;  /* 0x0000000d0f067c36 */ /* 0x000fe20008000000 */
[----:B------:R-:W-:Y:S01]  /*6060*/  ULDC.64 UR4, c[0x0][0x650] ;  /* 0x0001940000047ab9 */ /* 0x000fe20000000a00 */
[----:B------:R-:W-:Y:S01]  /*6070*/  IMAD.U32 R11, RZ, RZ, UR13 ;  /* 0x0000000dff0b7e24 */ /* 0x000fe2000f8e00ff */
[----:B------:R-:W-:Y:S01]  /*6080*/  UISETP.GE.U32.AND UP0, UPT, UR13, 0xe, UPT ;  /* 0x0000000e0d00788c */ /* 0x000fe2000bf06070 */
[----:B------:R-:W-:Y:S01]  /*6090*/  BSSY B1, `(.L_x_121) ;  /* 0x000006c000017945 */ /* 0x000fe20003800000 */
[----:B------:R-:W-:Y:S02]  /*60a0*/  SHF.R.U32.HI R4, RZ, 0x1, R6 ;  /* 0x00000001ff047819 */ /* 0x000fe40000011606 */
[----:B------:R-:W-:Y:S02]  /*60b0*/  ISETP.GT.U32.AND P1, PT, R6, 0xd, PT ;  /* 0x0000000d0600780c */ /* 0x000fe40003f24070 */
[----:B------:R-:W-:-:S02]  /*60c0*/  PLOP3.LUT P3, PT, PT, PT, UP0, 0x80, 0x0 ;  /* 0x000000000000781c */ /* 0x000fc40003f6f008 */
[----:B------:R-:W-:Y:S01]  /*60d0*/  ISETP.LT.U32.AND P1, PT, R11, 0xe, P1 ;  /* 0x0000000e0b00780c */ /* 0x000fe20000f21070 */
[----:B------:R-:W0:Y:S01]  /*60e0*/  @P5 S2R R10, SR_CgaCtaId ;  /* 0x00000000000a5919 */ /* 0x000e220000008800 */
[----:B------:R-:W-:Y:S02]  /*60f0*/  @P5 MOV R5, 0x400 ;  /* 0x0000040000055802 */ /* 0x000fe40000000f00 */
[----:B------:R-:W-:Y:S02]  /*6100*/  PRMT R14, RZ, 0x7610, R14 ;  /* 0x00007610ff0e7816 */ /* 0x000fe4000000000e */
[----:B0-----:R-:W-:Y:S01]  /*6110*/  @P5 LEA R10, R10, R5, 0x18 ;  /* 0x000000050a0a5211 */ /* 0x001fe200078ec0ff */
[----:B------:R-:W-:-:S03]  /*6120*/  IMAD.WIDE.U32 R4, R4, -0x6db6db6d, RZ ;  /* 0x9249249304047825 */ /* 0x000fc600078e00ff */
[----:B------:R0:W-:Y:S01]  /*6130*/  @P5 SYNCS.ARRIVE.TRANS64.A1T0 RZ, [R10+URZ+0x118], RZ ;  /* 0x000118ff0aff59a7 */ /* 0x0001e2000810003f */
[----:B------:R-:W-:Y:S01]  /*6140*/  IADD3 R2, P5, R2, R8, RZ ;  /* 0x0000000802027210 */ /* 0x000fe20007fbe0ff */
[----:B------:R-:W-:Y:S01]  /*6150*/  IMAD.MOV.U32 R4, RZ, RZ, -0x1 ;  /* 0xffffffffff047424 */ /* 0x000fe200078e00ff */
[----:B------:R-:W-:Y:S02]  /*6160*/  SHF.R.U32.HI R11, RZ, 0x2, R5 ;  /* 0x00000002ff0b7819 */ /* 0x000fe40000011605 */
[----:B------:R-:W-:Y:S01]  /*6170*/  SEL R5, RZ, 0x1, !P1 ;  /* 0x00000001ff057807 */ /* 0x000fe20004800000 */
[----:B------:R-:W-:Y:S01]  /*6180*/  IMAD.X R3, R3, 0x1, R0, P5 ;  /* 0x0000000103037824 */ /* 0x000fe200028e0600 */
[----:B------:R-:W-:Y:S01]  /*6190*/  ISETP.GE.U32.AND P1, PT, R2, UR4, PT ;  /* 0x0000000402007c0c */ /* 0x000fe2000bf26070 */
[----:B------:R-:W-:Y:S01]  /*61a0*/  IMAD R15, R11, -0xe, R6 ;  /* 0xfffffff20b0f7824 */ /* 0x000fe200078e0206 */
[----:B------:R-:W-:Y:S01]  /*61b0*/  LOP3.LUT R12, R12, R5, RZ, 0x3c, !PT ;  /* 0x000000050c0c7212 */ /* 0x000fe200078e3cff */
[----:B------:R-:W-:Y:S01]  /*61c0*/  IMAD.MOV.U32 R6, RZ, RZ, -0x1 ;  /* 0xffffffffff067424 */ /* 0x000fe200078e00ff */
[----:B------:R-:W-:Y:S01]  /*61d0*/  ISETP.GE.U32.AND.EX P1, PT, R3, UR5, PT, P1 ;  /* 0x0000000503007c0c */ /* 0x000fe2000bf26110 */
[----:B------:R-:W-:Y:S01]  /*61e0*/  IMAD.MOV.U32 R5, RZ, RZ, -0x1 ;  /* 0xffffffffff057424 */ /* 0x000fe200078e00ff */
[----:B------:R-:W-:-:S02]  /*61f0*/  @P3 LOP3.LUT R12, R12, 0x1, R11, 0x78, !PT ;  /* 0x000000010c0c3812 */ /* 0x000fc400078e780b */
[----:B0-----:R-:W-:-:S09]  /*6200*/  PRMT R10, RZ, 0x7610, R10 ;  /* 0x00007610ff0a7816 */ /* 0x001fd2000000000a */
[----:B------:R-:W-:Y:S05]  /*6210*/  @P1 BRA `(.L_x_122) ;  /* 0x00000004004c1947 */ /* 0x000fea0003800000 */
[----:B------:R-:W0:Y:S01]  /*6220*/  S2R R17, SR_CTAID.X ;  /* 0x0000000000117919 */ /* 0x000e220000002500 */
[----:B------:R-:W-:Y:S01]  /*6230*/  ULDC.64 UR4, c[0x0][0x628] ;  /* 0x00018a0000047ab9 */ /* 0x000fe20000000a00 */
[----:B------:R-:W1:Y:S01]  /*6240*/  LDC R18, c[0x0][0x144] ;  /* 0x00005100ff127b82 */ /* 0x000e620000000800 */
[----:B------:R-:W-:Y:S01]  /*6250*/  ISETP.NE.U32.AND P1, PT, RZ, UR4, PT ;  /* 0x00000004ff007c0c */ /* 0x000fe2000bf25070 */
[----:B------:R-:W2:Y:S01]  /*6260*/  S2R R6, SR_CTAID.Y ;  /* 0x0000000000067919 */ /* 0x000ea20000002600 */
[----:B------:R-:W-:Y:S01]  /*6270*/  ULDC UR6, c[0x0][0x150] ;  /* 0x0000540000067ab9 */ /* 0x000fe20000000800 */
[----:B------:R-:W-:Y:S01]  /*6280*/  ULDC UR7, c[0x0][0x630] ;  /* 0x00018c0000077ab9 */ /* 0x000fe20000000800 */
[----:B------:R-:W-:Y:S01]  /*6290*/  ISETP.NE.AND.EX P1, PT, RZ, UR5, PT, P1 ;  /* 0x00000005ff007c0c */ /* 0x000fe2000bf25310 */
[----:B------:R-:W-:Y:S01]  /*62a0*/  IMAD.MOV.U32 R4, RZ, RZ, R2 ;  /* 0x000000ffff047224 */ /* 0x000fe200078e0002 */
[----:B0-----:R-:W-:-:S05]  /*62b0*/  I2FP.F32.U32 R5, R17 ;  /* 0x0000001100057245 */ /* 0x001fca0000201000 */
[----:B------:R-:W-:Y:S01]  /*62c0*/  FMUL R20, R5, UR6 ;  /* 0x0000000605147c20 */ /* 0x000fe20008400000 */
[----:B------:R-:W-:-:S05]  /*62d0*/  IMAD.MOV.U32 R5, RZ, RZ, R3 ;  /* 0x000000ffff057224 */ /* 0x000fca00078e0003 */
[----:B--2---:R-:W-:Y:S05]  /*62e0*/  @!P1 BRA `(.L_x_123) ;  /* 0x0000000000289947 */ /* 0x004fea0003800000 */
[----:B------:R-:W-:Y:S02]  /*62f0*/  ULDC UR6, c[0x0][0x634] ;  /* 0x00018d0000067ab9 */ /* 0x000fe40000000800 */
[----:B------:R-:W-:-:S05]  /*6300*/  IADD3 R5, P1, R2, UR6, RZ ;  /* 0x0000000602057c10 */ /* 0x000fca000ff3e0ff */
[----:B------:R-:W-:-:S04]  /*6310*/  IMAD.X R19, RZ, RZ, R3, P1 ;  /* 0x000000ffff137224 */ /* 0x000fc800008e0603 */
[----:B------:R-:W-:-:S04]  /*6320*/  IMAD.WIDE.U32 R10, R19, UR4, RZ ;  /* 0x00000004130a7c25 */ /* 0x000fc8000f8e00ff */
[----:B------:R-:W-:-:S04]  /*6330*/  IMAD.WIDE.U32 R10, P1, R5, UR5, R10 ;  /* 0x00000005050a7c25 */ /* 0x000fc8000f82000a */
[----:B------:R-:W-:-:S04]  /*6340*/  IMAD.WIDE.U32 R4, R5, UR4, RZ ;  /* 0x0000000405047c25 */ /* 0x000fc8000f8e00ff */
[----:B------:R-:W-:Y:S01]  /*6350*/  IMAD.MOV.U32 R4, RZ, RZ, R11 ;  /* 0x000000ffff047224 */ /* 0x000fe200078e000b */
[----:B------:R-:W-:Y:S01]  /*6360*/  IADD3 RZ, P3, R5, R10, RZ ;  /* 0x0000000a05ff7210 */ /* 0x000fe20007f7e0ff */
[----:B------:R-:W-:-:S04]  /*6370*/  IMAD.X R5, RZ, RZ, RZ, P1 ;  /* 0x000000ffff057224 */ /* 0x000fc800008e06ff */
[----:B------:R-:W-:-:S08]  /*6380*/  IMAD.WIDE.U32.X R4, R19, UR5, R4, P3 ;  /* 0x0000000513047c25 */ /* 0x000fd000098e0404 */
.L_x_123:
[--C-:B------:R-:W-:Y:S01]  /*6390*/  SHF.R.U64 R16, R4, UR7, R5.reuse ;  /* 0x0000000704107c19 */ /* 0x100fe20008001205 */
[----:B------:R-:W0:Y:S01]  /*63a0*/  F2I.U32.TRUNC.NTZ R20, R20 ;  /* 0x0000001400147305 */ /* 0x000e22000020f000 */
[----:B------:R-:W-:Y:S01]  /*63b0*/  SHF.R.U32.HI R4, RZ, UR7, R5 ;  /* 0x00000007ff047c19 */ /* 0x000fe20008011605 */
[----:B------:R-:W-:Y:S01]  /*63c0*/  ULDC.64 UR4, c[0x0][0x620] ;  /* 0x0001880000047ab9 */ /* 0x000fe20000000a00 */
[----:B------:R-:W-:Y:S01]  /*63d0*/  IADD3 R11, P1, RZ, -R16, RZ ;  /* 0x80000010ff0b7210 */ /* 0x000fe20007f3e0ff */
[----:B------:R-:W-:Y:S01]  /*63e0*/  ULDC.64 UR6, c[0x0][0x640] ;  /* 0x0001900000067ab9 */ /* 0x000fe20000000a00 */
[----:B------:R-:W2:Y:S03]  /*63f0*/  LDC R21, c[0x0][0x148] ;  /* 0x00005200ff157b82 */ /* 0x000ea60000000800 */
[----:B------:R-:W-:Y:S01]  /*6400*/  IMAD.X R4, RZ, RZ, ~R4, P1 ;  /* 0x000000ffff047224 */ /* 0x000fe200008e0e04 */
[----:B------:R-:W-:-:S03]  /*6410*/  ISETP.NE.U32.AND P1, PT, RZ, UR6, PT ;  /* 0x00000006ff007c0c */ /* 0x000fc6000bf25070 */
[----:B------:R-:W-:Y:S01]  /*6420*/  IMAD R10, R4, UR4, RZ ;  /* 0x00000004040a7c24 */ /* 0x000fe2000f8e02ff */
[----:B------:R-:W-:Y:S01]  /*6430*/  ISETP.NE.AND.EX P1, PT, RZ, UR7, PT, P1 ;  /* 0x00000007ff007c0c */ /* 0x000fe2000bf25310 */
[----:B------:R-:W-:Y:S01]  /*6440*/  IMAD.WIDE.U32 R4, R11, UR4, R2 ;  /* 0x000000040b047c25 */ /* 0x000fe2000f8e0002 */
[----:B------:R-:W-:-:S03]  /*6450*/  ULDC UR4, c[0x0][0x618] ;  /* 0x0001860000047ab9 */ /* 0x000fc60000000800 */
[----:B------:R-:W-:Y:S01]  /*6460*/  IMAD R11, R11, UR5, R10 ;  /* 0x000000050b0b7c24 */ /* 0x000fe2000f8e020a */
[----:B------:R-:W-:Y:S01]  /*6470*/  ULDC UR5, c[0x0][0x154] ;  /* 0x0000550000057ab9 */ /* 0x000fe20000000800 */
[----:B0-----:R-:W-:Y:S02]  /*6480*/  IMAD.MOV R10, RZ, RZ, -R20 ;  /* 0x000000ffff0a7224 */ /* 0x001fe400078e0a14 */
[----:B------:R-:W-:Y:S02]  /*6490*/  IMAD.IADD R5, R5, 0x1, R11 ;  /* 0x0000000105057824 */ /* 0x000fe400078e020b */
[----:B-1----:R-:W-:Y:S01]  /*64a0*/  IMAD R17, R18, R10, R17 ;  /* 0x0000000a12117224 */ /* 0x002fe200078e0211 */
[----:B------:R-:W-:Y:S02]  /*64b0*/  I2FP.F32.U32 R10, R6 ;  /* 0x00000006000a7245 */ /* 0x000fe40000201000 */
[--C-:B------:R-:W-:Y:S02]  /*64c0*/  SHF.R.U64 R18, R4, UR4, R5.reuse ;  /* 0x0000000404127c19 */ /* 0x100fe40008001205 */
[----:B------:R-:W-:Y:S01]  /*64d0*/  SHF.R.U32.HI R5, RZ, UR4, R5 ;  /* 0x00000004ff057c19 */ /* 0x000fe20008011605 */
[----:B------:R-:W-:Y:S01]  /*64e0*/  FMUL R10, R10, UR5 ;  /* 0x000000050a0a7c20 */ /* 0x000fe20008400000 */
[----:B------:R-:W-:-:S02]  /*64f0*/  ULDC UR4, c[0x0][0x608] ;  /* 0x0001820000047ab9 */ /* 0x000fc40000000800 */
[--C-:B------:R-:W-:Y:S01]  /*6500*/  SHF.R.U64 R20, R18, UR4, R5.reuse ;  /* 0x0000000412147c19 */ /* 0x100fe20008001205 */
[----:B------:R0:W1:Y:S01]  /*6510*/  F2I.U32.TRUNC.NTZ R22, R10 ;  /* 0x0000000a00167305 */ /* 0x000062000020f000 */
[----:B------:R-:W-:Y:S01]  /*6520*/  SHF.R.U32.HI R5, RZ, UR4, R5 ;  /* 0x00000004ff057c19 */ /* 0x000fe20008011605 */
[----:B------:R-:W-:-:S03]  /*6530*/  ULDC UR4, c[0x0][0x658] ;  /* 0x0001960000047ab9 */ /* 0x000fc60000000800 */
[--C-:B------:R-:W-:Y:S02]  /*6540*/  SHF.R.U64 R19, R20, UR4, R5.reuse ;  /* 0x0000000414137c19 */ /* 0x100fe40008001205 */
[----:B------:R-:W-:-:S03]  /*6550*/  SHF.R.U32.HI R23, RZ, UR4, R5 ;  /* 0x00000004ff177c19 */ /* 0x000fc60008011605 */
[----:B------:R-:W-:Y:S02]  /*6560*/  IMAD.MOV.U32 R4, RZ, RZ, R19 ;  /* 0x000000ffff047224 */ /* 0x000fe400078e0013 */
[----:B------:R-:W-:Y:S01]  /*6570*/  IMAD.MOV.U32 R5, RZ, RZ, R23 ;  /* 0x000000ffff057224 */ /* 0x000fe200078e0017 */
[----:B0-----:R-:W-:Y:S06]  /*6580*/  @!P1 BRA `(.L_x_124) ;  /* 0x0000000000289947 */ /* 0x001fec0003800000 */
        /* <DEDUP_REMOVED lines=10> */
.L_x_124:
[----:B------:R-:W-:Y:S01]  /*6630*/  ULDC UR4, c[0x0][0x648] ;  /* 0x0001920000047ab9 */ /* 0x000fe20000000800 */
[----:B-1----:R-:W-:Y:S01]  /*6640*/  IMAD.MOV R22, RZ, RZ, -R22 ;  /* 0x000000ffff167224 */ /* 0x002fe200078e0a16 */
[----:B------:R-:W-:Y:S01]  /*6650*/  SHF.R.U64 R5, R4, UR4, R5 ;  /* 0x0000000404057c19 */ /* 0x000fe20008001205 */
[----:B------:R-:W-:Y:S01]  /*6660*/  ULDC UR4, c[0x0][0x638] ;  /* 0x00018e0000047ab9 */ /* 0x000fe20000000800 */
[----:B------:R-:W-:Y:S01]  /*6670*/  LOP3.LUT R4, R20, UR19, RZ, 0xc0, !PT ;  /* 0x0000001314047c12 */ /* 0x000fe2000f8ec0ff */
[----:B--2---:R-:W-:Y:S01]  /*6680*/  @P4 IMAD R17, R21, R22, R6 ;  /* 0x0000001615114224 */ /* 0x004fe200078e0206 */
[----:B------:R-:W-:Y:S01]  /*6690*/  LOP3.LUT R18, R18, UR18, RZ, 0xc0, !PT ;  /* 0x0000001212127c12 */ /* 0x000fe2000f8ec0ff */
[----:B------:R-:W-:Y:S01]  /*66a0*/  IMAD.MOV R6, RZ, RZ, -R5 ;  /* 0x000000ffff067224 */ /* 0x000fe200078e0a05 */
[----:B------:R-:W-:Y:S01]  /*66b0*/  ULDC UR5, c[0x0][0x610] ;  /* 0x0001840000057ab9 */ /* 0x000fe20000000800 */
[----:B------:R-:W-:Y:S02]  /*66c0*/  IMAD R4, R5, UR20, R4 ;  /* 0x0000001405047c24 */ /* 0x000fe4000f8e0204 */
[----:B------:R-:W-:Y:S01]  /*66d0*/  IMAD R19, R6, UR4, R19 ;  /* 0x0000000406137c24 */ /* 0x000fe2000f8e0213 */
[----:B------:R-:W-:Y:S01]  /*66e0*/  ULDC UR4, c[0x0][0x600] ;  /* 0x0001800000047ab9 */ /* 0x000fe20000000800 */
[----:B------:R-:W-:-:S02]  /*66f0*/  IMAD R17, R4, UR5, R17 ;  /* 0x0000000504117c24 */ /* 0x000fc4000f8e0211 */
[----:B------:R-:W-:Y:S02]  /*6700*/  IMAD R6, R19, UR4, R18 ;  /* 0x0000000413067c24 */ /* 0x000fe4000f8e0212 */
[----:B------:R-:W-:Y:S02]  /*6710*/  IMAD.MOV.U32 R10, RZ, RZ, 0x1 ;  /* 0x00000001ff0a7424 */ /* 0x000fe400078e00ff */
[----:B------:R-:W-:Y:S01]  /*6720*/  IMAD.MOV.U32 R5, RZ, RZ, R16 ;  /* 0x000000ffff057224 */ /* 0x000fe200078e0010 */
[----:B------:R-:W-:Y:S02]  /*6730*/  SEL R4, R6, R17, !P4 ;  /* 0x0000001106047207 */ /* 0x000fe40006000000 */
[----:B------:R-:W-:-:S07]  /*6740*/  SEL R6, R17, R6, !P4 ;  /* 0x0000000611067207 */ /* 0x000fce0006000000 */
.L_x_122:
[----:B------:R-:W-:Y:S05]  /*6750*/  BSYNC B1 ;  /* 0x0000000000017941 */ /* 0x000fea0003800000 */
.L_x_121:
[----:B------:R-:W-:-:S13]  /*6760*/  LOP3.LUT P1, RZ, R10, 0xff, RZ, 0xc0, !PT ;  /* 0x000000ff0aff7812 */ /* 0x000fda000782c0ff */
[----:B------:R-:W-:Y:S05]  /*6770*/  @P1 BRA `(.L_x_125) ;  /* 0xfffffff4003c1947 */ /* 0x000fea000383ffff */
[----:B------:R-:W-:Y:S05]  /*6780*/  BSYNC B0 ;  /* 0x0000000000007941 */ /* 0x000fea0003800000 */
.L_x_113:
[----:B------:R-:W-:-:S03]  /*6790*/  UMOV UR4, 0xffffffff ;  /* 0xffffffff00047882 */ /* 0x000fc60000000000 */
[----:B------:R-:W-:Y:S05]  /*67a0*/  BRA.DIV UR4, `(.L_x_126) ;  /* 0x0000000a04b47947 */ /* 0x000fea000b800000 */
[----:B------:R-:W-:-:S13]  /*67b0*/  ELECT P0, URZ, PT ;  /* 0x00000000003f782f */ /* 0x000fda0003800000 */
.L_x_152:
[----:B------:R-:W-:Y:S04]  /*67c0*/  BSSY B0, `(.L_x_127) ;  /* 0x0000085000007945 */ /* 0x000fe80003800000 */
[----:B------:R-:W-:Y:S05]  /*67d0*/  @!P0 BRA `(.L_x_128) ;  /* 0x00000008000c8947 */ /* 0x000fea0003800000 */
[----:B------:R-:W-:-:S04]  /*67e0*/  LOP3.LUT R7, R7, 0x2, RZ, 0xfc, !PT ;  /* 0x0000000207077812 */ /* 0x000fc800078efcff */
[----:B------:R-:W-:-:S13]  /*67f0*/  ISETP.NE.AND P0, PT, R7, 0x3, PT ;  /* 0x000000030700780c */ /* 0x000fda0003f05270 */
[----:B------:R-:W-:Y:S05]  /*6800*/  @!P0 BRA `(.L_x_129) ;  /* 0x0000000000048947 */ /* 0x000fea0003800000 */
[----:B------:R-:W-:Y:S01]  /*6810*/  BPT.TRAP 0x1 ;  /* 0x000000040000795c */ /* 0x000fe20000300000 */
.L_x_129:
[----:B------:R-:W0:Y:S01]  /*6820*/  S2R R3, SR_CgaCtaId ;  /* 0x0000000000037919 */ /* 0x000e220000008800 */
[----:B------:R-:W-:Y:S02]  /*6830*/  MOV R0, 0x400 ;  /* 0x0000040000007802 */ /* 0x000fe40000000f00 */
[----:B------:R-:W-:Y:S02]  /*6840*/  SHF.L.U32 R2, R12, 0x1f, RZ ;  /* 0x0000001f0c027819 */ /* 0x000fe400000006ff */
[----:B0-----:R-:W-:-:S05]  /*6850*/  LEA R0, R3, R0, 0x18 ;  /* 0x0000000003007211 */ /* 0x001fca00078ec0ff */
[----:B------:R-:W-:-:S04]  /*6860*/  VIADD R0, R0, 0x70 ;  /* 0x0000007000007836 */ /* 0x000fc80000000000 */
[C---:B------:R-:W-:Y:S02]  /*6870*/  IMAD R5, R15.reuse, 0x8, R0 ;  /* 0x000000080f057824 */ /* 0x040fe400078e0200 */
[----:B------:R-:W-:Y:S02]  /*6880*/  VIADD R15, R15, 0x1 ;  /* 0x000000010f0f7836 */ /* 0x000fe40000000000 */
[----:B------:R-:W0:Y:S03]  /*6890*/  SYNCS.PHASECHK.TRANS64.TRYWAIT P0, [R5+URZ], R2 ;  /* 0x00000002050075a7 */ /* 0x000e26000800017f */
[----:B------:R-:W-:-:S04]  /*68a0*/  ISETP.NE.AND P1, PT, R15, 0xe, PT ;  /* 0x0000000e0f00780c */ /* 0x000fc80003f25270 */
[----:B------:R-:W-:Y:S02]  /*68b0*/  SEL R3, RZ, 0x1, P1 ;  /* 0x00000001ff037807 */ /* 0x000fe40000800000 */
[----:B------:R-:W-:Y:S02]  /*68c0*/  SEL R15, R15, RZ, P1 ;  /* 0x000000ff0f0f7207 */ /* 0x000fe40000800000 */
[----:B------:R-:W-:-:S03]  /*68d0*/  LOP3.LUT R12, R12, R3, RZ, 0x3c, !PT ;  /* 0x000000030c0c7212 */ /* 0x000fc600078e3cff */
[----:B------:R-:W-:Y:S01]  /*68e0*/  IMAD R7, R15, 0x8, R0 ;  /* 0x000000080f077824 */ /* 0x000fe200078e0200 */
[----:B------:R-:W-:Y:S01]  /*68f0*/  SHF.L.U32 R4, R12, 0x1f, RZ ;  /* 0x0000001f0c047819 */ /* 0x000fe200000006ff */
[----:B0-----:R-:W-:Y:S06]  /*6900*/  @!P0 BRA `(.L_x_130) ;  /* 0x0000000800808947 */ /* 0x001fec0003800000 */
.L_x_153:
[----:B------:R-:W1:Y:S01]  /*6910*/  SYNCS.PHASECHK.TRANS64.TRYWAIT P0, [R7+URZ], R4 ;  /* 0x00000004070075a7 */ /* 0x000e62000800017f */
[----:B0-----:R-:W-:-:S05]  /*6920*/  VIADD R2, R15, 0x1 ;  /* 0x000000010f027836 */ /* 0x001fca0000000000 */
[----:B------:R-:W-:-:S04]  /*6930*/  ISETP.NE.AND P1, PT, R2, 0xe, PT ;  /* 0x0000000e0200780c */ /* 0x000fc80003f25270 */
[----:B------:R-:W-:Y:S02]  /*6940*/  SEL R3, RZ, 0x1, P1 ;  /* 0x00000001ff037807 */ /* 0x000fe40000800000 */
[----:B------:R-:W-:Y:S02]  /*6950*/  SEL R9, R2, RZ, P1 ;  /* 0x000000ff02097207 */ /* 0x000fe40000800000 */
[----:B------:R-:W-:-:S03]  /*6960*/  LOP3.LUT R12, R12, R3, RZ, 0x3c, !PT ;  /* 0x000000030c0c7212 */ /* 0x000fc600078e3cff */
[----:B------:R-:W-:Y:S01]  /*6970*/  IMAD R6, R9, 0x8, R0 ;  /* 0x0000000809067824 */ /* 0x000fe200078e0200 */
[----:B------:R-:W-:Y:S01]  /*6980*/  SHF.L.U32 R5, R12, 0x1f, RZ ;  /* 0x0000001f0c057819 */ /* 0x000fe200000006ff */
[----:B-1----:R-:W-:Y:S06]  /*6990*/  @!P0 BRA `(.L_x_131) ;  /* 0x0000000800708947 */ /* 0x002fec0003800000 */
.L_x_154:
[----:B------:R-:W1:Y:S01]  /*69a0*/  SYNCS.PHASECHK.TRANS64.TRYWAIT P0, [R6+URZ], R5 ;  /* 0x00000005060075a7 */ /* 0x000e62000800017f */
[----:B------:R-:W-:-:S05]  /*69b0*/  VIADD R2, R9, 0x1 ;  /* 0x0000000109027836 */ /* 0x000fca0000000000 */
[----:B------:R-:W-:-:S04]  /*69c0*/  ISETP.NE.AND P1, PT, R2, 0xe, PT ;  /* 0x0000000e0200780c */ /* 0x000fc80003f25270 */
[----:B------:R-:W-:Y:S02]  /*69d0*/  SEL R3, RZ, 0x1, P1 ;  /* 0x00000001ff037807 */ /* 0x000fe40000800000 */
[----:B0-----:R-:W-:Y:S02]  /*69e0*/  SEL R7, R2, RZ, P1 ;  /* 0x000000ff02077207 */ /* 0x001fe40000800000 */
[----:B------:R-:W-:-:S03]  /*69f0*/  LOP3.LUT R12, R12, R3, RZ, 0x3c, !PT ;  /* 0x000000030c0c7212 */ /* 0x000fc600078e3cff */
[----:B------:R-:W-:Y:S01]  /*6a00*/  IMAD R9, R7, 0x8, R0 ;  /* 0x0000000807097824 */ /* 0x000fe200078e0200 */
[----:B------:R-:W-:Y:S01]  /*6a10*/  SHF.L.U32 R4, R12, 0x1f, RZ ;  /* 0x0000001f0c047819 */ /* 0x000fe200000006ff */
[----:B-1----:R-:W-:Y:S06]  /*6a20*/  @!P0 BRA `(.L_x_132) ;  /* 0x0000000800608947 */ /* 0x002fec0003800000 */
.L_x_155:
[----:B------:R-:W1:Y:S01]  /*6a30*/  SYNCS.PHASECHK.TRANS64.TRYWAIT P0, [R9+URZ], R4 ;  /* 0x00000004090075a7 */ /* 0x000e62000800017f */
[----:B------:R-:W-:-:S05]  /*6a40*/  VIADD R2, R7, 0x1 ;  /* 0x0000000107027836 */ /* 0x000fca0000000000 */
[----:B------:R-:W-:-:S04]  /*6a50*/  ISETP.NE.AND P1, PT, R2, 0xe, PT ;  /* 0x0000000e0200780c */ /* 0x000fc80003f25270 */
[----:B------:R-:W-:Y:S02]  /*6a60*/  SEL R3, RZ, 0x1, P1 ;  /* 0x00000001ff037807 */ /* 0x000fe40000800000 */
[----:B------:R-:W-:Y:S02]  /*6a70*/  SEL R7, R2, RZ, P1 ;  /* 0x000000ff02077207 */ /* 0x000fe40000800000 */
[----:B------:R-:W-:-:S03]  /*6a80*/  LOP3.LUT R12, R12, R3, RZ, 0x3c, !PT ;  /* 0x000000030c0c7212 */ /* 0x000fc600078e3cff */
[----:B0-----:R-:W-:Y:S01]  /*6a90*/  IMAD R6, R7, 0x8, R0 ;  /* 0x0000000807067824 */ /* 0x001fe200078e0200 */
[----:B------:R-:W-:Y:S01]  /*6aa0*/  SHF.L.U32 R5, R12, 0x1f, RZ ;  /* 0x0000001f0c057819 */ /* 0x000fe200000006ff */
[----:B-1----:R-:W-:Y:S06]  /*6ab0*/  @!P0 BRA `(.L_x_133) ;  /* 0x0000000800508947 */ /* 0x002fec0003800000 */
.L_x_156:
        /* <DEDUP_REMOVED lines=9> */
.L_x_157:
        /* <DEDUP_REMOVED lines=9> */
.L_x_158:
        /* <DEDUP_REMOVED lines=9> */
.L_x_159:
        /* <DEDUP_REMOVED lines=9> */
.L_x_160:
        /* <DEDUP_REMOVED lines=9> */
.L_x_161:
        /* <DEDUP_REMOVED lines=9> */
.L_x_162:
        /* <DEDUP_REMOVED lines=9> */
.L_x_163:
        /* <DEDUP_REMOVED lines=9> */
.L_x_164:
[----:B------:R-:W1:Y:S01]  /*6f40*/  SYNCS.PHASECHK.TRANS64.TRYWAIT P0, [R6+URZ], R5 ;  /* 0x00000005060075a7 */ /* 0x000e62000800017f */
[----:B------:R-:W-:-:S05]  /*6f50*/  VIADD R2, R7, 0x1 ;  /* 0x0000000107027836 */ /* 0x000fca0000000000 */
[----:B------:R-:W-:-:S04]  /*6f60*/  ISETP.NE.AND P1, PT, R2, 0xe, PT ;  /* 0x0000000e0200780c */ /* 0x000fc80003f25270 */
[----:B0-----:R-:W-:Y:S02]  /*6f70*/  SEL R4, RZ, 0x1, P1 ;  /* 0x00000001ff047807 */ /* 0x001fe40000800000 */
[----:B------:R-:W-:Y:S02]  /*6f80*/  SEL R3, R2, RZ, P1 ;  /* 0x000000ff02037207 */ /* 0x000fe40000800000 */
[----:B------:R-:W-:Y:S01]  /*6f90*/  LOP3.LUT R4, R11, R4, RZ, 0x3c, !PT ;  /* 0x000000040b047212 */ /* 0x000fe200078e3cff */
[----:B-1----:R-:W-:Y:S06]  /*6fa0*/  @!P0 BRA `(.L_x_142) ;  /* 0x0000000400c88947 */ /* 0x002fec0003800000 */
.L_x_165:
[----:B------:R-:W-:Y:S01]  /*6fb0*/  IMAD R3, R3, 0x8, R0 ;  /* 0x0000000803037824 */ /* 0x000fe200078e0200 */
[----:B------:R-:W-:-:S07]  /*6fc0*/  SHF.L.U32 R0, R4, 0x1f, RZ ;  /* 0x0000001f04007819 */ /* 0x000fce00000006ff */
.L_x_143:
[----:B-1----:R1:W2:Y:S02]  /*6fd0*/  SYNCS.PHASECHK.TRANS64.TRYWAIT P0, [R3+URZ], R0 ;  /* 0x00000000030075a7 */ /* 0x0022a4000800017f */
[----:B--2---:R-:W-:Y:S05]  /*6fe0*/  @!P0 NANOSLEEP.SYNCS 0x989680 ;  /* 0x009896800000895d */ /* 0x004fea0003900000 */
[----:B------:R-:W2:Y:S02]  /*6ff0*/  @!P0 SYNCS.PHASECHK.TRANS64 P0, [R3+URZ], R0 ;  /* 0x00000000030085a7 */ /* 0x000ea4000800007f */
[----:B--2---:R-:W-:Y:S05]  /*7000*/  @!P0 BRA `(.L_x_143) ;  /* 0xfffffffc00f08947 */ /* 0x004fea000383ffff */
.L_x_128:
[----:B------:R-:W-:Y:S05]  /*7010*/  BSYNC B0 ;  /* 0x0000000000007941 */ /* 0x000fea0003800000 */
.L_x_127:
[----:B------:R-:W-:Y:S05]  /*7020*/  EXIT ;  /* 0x000000000000794d */ /* 0x000fea0003800000 */
.L_x_20:
[----:B0-----:R-:W-:-:S04]  /*7030*/  IMAD.U32 R17, RZ, RZ, UR11 ;  /* 0x0000000bff117e24 */ /* 0x001fc8000f8e00ff */
[----:B------:R0:W1:Y:S03]  /*7040*/  SYNCS.PHASECHK.TRANS64.TRYWAIT P0, [R17+URZ+-0x8], R16 ;  /* 0xfffff810110075a7 */ /* 0x000066000800017f */
[----:B-1----:R-:W-:Y:S05]  /*7050*/  @!P0 NANOSLEEP.SYNCS 0x989680 ;  /* 0x009896800000895d */ /* 0x002fea0003900000 */
[----:B------:R-:W1:Y:S02]  /*7060*/  @!P0 SYNCS.PHASECHK.TRANS64 P0, [R17+URZ+-0x8], R16 ;  /* 0xfffff810110085a7 */ /* 0x000e64000800007f */
[----:B-1----:R-:W-:Y:S05]  /*7070*/  @!P0 BRA `(.L_x_20) ;  /* 0xfffffffc00ec8947 */ /* 0x002fea000383ffff */
[----:B------:R-:W-:Y:S05]  /*7080*/  BRA `(.L_x_144) ;  /* 0xffffffa800087947 */ /* 0x000fea000383ffff */
.L_x_25:
[----:B-1----:R-:W-:-:S04]  /*7090*/  IMAD.U32 R17, RZ, RZ, UR6 ;  /* 0x00000006ff117e24 */ /* 0x002fc8000f8e00ff */
[----:B------:R1:W4:Y:S03]  /*70a0*/  SYNCS.PHASECHK.TRANS64.TRYWAIT P0, [R17+URZ], R16 ;  /* 0x00000010110075a7 */ /* 0x000326000800017f */
[----:B----4-:R-:W-:Y:S05]  /*70b0*/  @!P0 NANOSLEEP.SYNCS 0x989680 ;  /* 0x009896800000895d */ /* 0x010fea0003900000 */
[----:B------:R-:W4:Y:S02]  /*70c0*/  @!P0 SYNCS.PHASECHK.TRANS64 P0, [R17+URZ], R16 ;  /* 0x00000010110085a7 */ /* 0x000f24000800007f */
[----:B----4-:R-:W-:Y:S05]  /*70d0*/  @!P0 BRA `(.L_x_25) ;  /* 0xfffffffc00ec8947 */ /* 0x010fea000383ffff */
[----:B------:R-:W-:Y:S05]  /*70e0*/  BRA `(.L_x_24) ;  /* 0xffffffa800b07947 */ /* 0x000fea000383ffff */
.L_x_31:
[----:B-1----:R-:W-:-:S04]  /*70f0*/  IMAD.U32 R19, RZ, RZ, UR16 ;  /* 0x00000010ff137e24 */ /* 0x002fc8000f8e00ff */
[----:B------:R1:W4:Y:S03]  /*7100*/  SYNCS.PHASECHK.TRANS64.TRYWAIT P0, [R19+URZ], R18 ;  /* 0x00000012130075a7 */ /* 0x000326000800017f */
[----:B----4-:R-:W-:Y:S05]  /*7110*/  @!P0 NANOSLEEP.SYNCS 0x989680 ;  /* 0x009896800000895d */ /* 0x010fea0003900000 */
[----:B------:R-:W4:Y:S02]  /*7120*/  @!P0 SYNCS.PHASECHK.TRANS64 P0, [R19+URZ], R18 ;  /* 0x00000012130085a7 */ /* 0x000f24000800007f */
[----:B----4-:R-:W-:Y:S05]  /*7130*/  @!P0 BRA `(.L_x_31) ;  /* 0xfffffffc00ec8947 */ /* 0x010fea000383ffff */
[----:B------:R-:W-:Y:S05]  /*7140*/  BRA `(.L_x_30) ;  /* 0xffffffb000347947 */ /* 0x000fea000383ffff */
.L_x_41:
[----:B0-----:R-:W-:-:S04]  /*7150*/  IMAD.U32 R17, RZ, RZ, UR11 ;  /* 0x0000000bff117e24 */ /* 0x001fc8000f8e00ff */
[----:B------:R0:W1:Y:S03]  /*7160*/  SYNCS.PHASECHK.TRANS64.TRYWAIT P0, [R17+URZ+0x8], R16 ;  /* 0x00000810110075a7 */ /* 0x000066000800017f */
[----:B-1----:R-:W-:Y:S05]  /*7170*/  @!P0 NANOSLEEP.SYNCS 0x989680 ;  /* 0x009896800000895d */ /* 0x002fea0003900000 */
[----:B------:R-:W1:Y:S02]  /*7180*/  @!P0 SYNCS.PHASECHK.TRANS64 P0, [R17+URZ+0x8], R16 ;  /* 0x00000810110085a7 */ /* 0x000e64000800007f */
[----:B-1----:R-:W-:Y:S05]  /*7190*/  @!P0 BRA `(.L_x_41) ;  /* 0xfffffffc00ec8947 */ /* 0x002fea000383ffff */
[----:B------:R-:W-:Y:S05]  /*71a0*/  BRA `(.L_x_145) ;  /* 0xffffffb800bc7947 */ /* 0x000fea000383ffff */
.L_x_114:
[----:B------:R-:W-:Y:S01]  /*71b0*/  BSSY B1, `(.L_x_146) ;  /* 0x0000006000017945 */ /* 0x000fe20003800000 */
[----:B------:R-:W-:-:S07]  /*71c0*/  IMAD.MOV.U32 R10, RZ, RZ, -0x1 ;  /* 0xffffffffff0a7424 */ /* 0x000fce00078e00ff */
[----:B------:R-:W-:Y:S05]  /*71d0*/  WARPSYNC.COLLECTIVE R10, `(.L_x_147) ;  /* 0x000000000a0c7348 */ /* 0x000fea0003c00000 */
[----:B------:R-:W-:Y:S02]  /*71e0*/  ELECT P1, UR62, PT ;  /* 0x00000000003e782f */ /* 0x000fe40003820000 */
[----:B------:R-:W-:Y:S01]  /*71f0*/  MOV R10, UR62 ;  /* 0x0000003e000a7c02 */ /* 0x000fe20008000f00 */
[----:B------:R-:W-:Y:S10]  /*7200*/  ENDCOLLECTIVE ;  /* 0x000000000000791b */ /* 0x000ff40003800000 */
.L_x_147:
[----:B------:R-:W-:Y:S05]  /*7210*/  BSYNC B1 ;  /* 0x0000000000017941 */ /* 0x000fea0003800000 */
.L_x_146:
[----:B------:R-:W-:Y:S05]  /*7220*/  BRA `(.L_x_148) ;  /* 0xffffffe8009c7947 */ /* 0x000fea000383ffff */
.L_x_117:
[----:B-1----:R1:W2:Y:S02]  /*7230*/  SYNCS.PHASECHK.TRANS64.TRYWAIT P1, [R19+URZ+0x70], R10 ;  /* 0x0000700a130075a7 */ /* 0x0022a4000802017f */
[----:B--2---:R-:W-:Y:S05]  /*7240*/  @!P1 NANOSLEEP.SYNCS 0x989680 ;  /* 0x009896800000995d */ /* 0x004fea0003900000 */
[----:B------:R-:W2:Y:S02]  /*7250*/  @!P1 SYNCS.PHASECHK.TRANS64 P1, [R19+URZ+0x70], R10 ;  /* 0x0000700a130095a7 */ /* 0x000ea4000802007f */
[----:B--2---:R-:W-:Y:S05]  /*7260*/  @!P1 BRA `(.L_x_117) ;  /* 0xfffffffc00f09947 */ /* 0x004fea000383ffff */
[----:B------:R-:W-:Y:S05]  /*7270*/  BRA `(.L_x_149) ;  /* 0xffffffe800d07947 */ /* 0x000fea000383ffff */
.L_x_126:
[----:B------:R-:W-:Y:S01]  /*7280*/  BSSY B0, `(.L_x_150) ;  /* 0x0000006000007945 */ /* 0x000fe20003800000 */
[----:B------:R-:W-:-:S07]  /*7290*/  IMAD.MOV.U32 R10, RZ, RZ, -0x1 ;  /* 0xffffffffff0a7424 */ /* 0x000fce00078e00ff */
[----:B------:R-:W-:Y:S05]  /*72a0*/  WARPSYNC.COLLECTIVE R10, `(.L_x_151) ;  /* 0x000000000a0c7348 */ /* 0x000fea0003c00000 */
[----:B------:R-:W-:Y:S02]  /*72b0*/  ELECT P1, UR62, PT ;  /* 0x00000000003e782f */ /* 0x000fe40003820000 */
[----:B------:R-:W-:Y:S01]  /*72c0*/  MOV R10, UR62 ;  /* 0x0000003e000a7c02 */ /* 0x000fe20008000f00 */
[----:B------:R-:W-:Y:S10]  /*72d0*/  ENDCOLLECTIVE ;  /* 0x000000000000791b */ /* 0x000ff40003800000 */
.L_x_151:
[----:B------:R-:W-:Y:S05]  /*72e0*/  BSYNC B0 ;  /* 0x0000000000007941 */ /* 0x000fea0003800000 */
.L_x_150:
[----:B------:R-:W-:Y:S01]  /*72f0*/  PLOP3.LUT P0, PT, P1, PT, PT, 0x80, 0x0 ;  /* 0x000000000000781c */ /* 0x000fe20000f0f070 */
[----:B------:R-:W-:-:S12]  /*7300*/  BRA `(.L_x_152) ;  /* 0xfffffff4002c7947 */ /* 0x000fd8000383ffff */
.L_x_130:
[----:B0-----:R0:W1:Y:S02]  /*7310*/  SYNCS.PHASECHK.TRANS64.TRYWAIT P0, [R5+URZ], R2 ;  /* 0x00000002050075a7 */ /* 0x001064000800017f */
[----:B-1----:R-:W-:Y:S05]  /*7320*/  @!P0 NANOSLEEP.SYNCS 0x989680 ;  /* 0x009896800000895d */ /* 0x002fea0003900000 */
[----:B------:R-:W1:Y:S02]  /*7330*/  @!P0 SYNCS.PHASECHK.TRANS64 P0, [R5+URZ], R2 ;  /* 0x00000002050085a7 */ /* 0x000e64000800007f */
[----:B-1----:R-:W-:Y:S05]  /*7340*/  @!P0 BRA `(.L_x_130) ;  /* 0xfffffffc00f08947 */ /* 0x002fea000383ffff */
[----:B------:R-:W-:Y:S05]  /*7350*/  BRA `(.L_x_153) ;  /* 0xfffffff4006c7947 */ /* 0x000fea000383ffff */
.L_x_131:
[----:B0-----:R0:W1:Y:S02]  /*7360*/  SYNCS.PHASECHK.TRANS64.TRYWAIT P0, [R7+URZ], R4 ;  /* 0x00000004070075a7 */ /* 0x001064000800017f */
[----:B-1----:R-:W-:Y:S05]  /*7370*/  @!P0 NANOSLEEP.SYNCS 0x989680 ;  /* 0x009896800000895d */ /* 0x002fea0003900000 */
[----:B------:R-:W1:Y:S02]  /*7380*/  @!P0 SYNCS.PHASECHK.TRANS64 P0, [R7+URZ], R4 ;  /* 0x00000004070085a7 */ /* 0x000e64000800007f */
[----:B-1----:R-:W-:Y:S05]  /*7390*/  @!P0 BRA `(.L_x_131) ;  /* 0xfffffffc00f08947 */ /* 0x002fea000383ffff */
[----:B------:R-:W-:Y:S05]  /*73a0*/  BRA `(.L_x_154) ;  /* 0xfffffff4007c7947 */ /* 0x000fea000383ffff */
.L_x_132:
[----:B0-----:R0:W1:Y:S02]  /*73b0*/  SYNCS.PHASECHK.TRANS64.TRYWAIT P0, [R6+URZ], R5 ;  /* 0x00000005060075a7 */ /* 0x001064000800017f */
[----:B-1----:R-:W-:Y:S05]  /*73c0*/  @!P0 NANOSLEEP.SYNCS 0x989680 ;  /* 0x009896800000895d */ /* 0x002fea0003900000 */
[----:B------:R-:W1:Y:S02]  /*73d0*/  @!P0 SYNCS.PHASECHK.TRANS64 P0, [R6+URZ], R5 ;  /* 0x00000005060085a7 */ /* 0x000e64000800007f */
[----:B-1----:R-:W-:Y:S05]  /*73e0*/  @!P0 BRA `(.L_x_132) ;  /* 0xfffffffc00f08947 */ /* 0x002fea000383ffff */
[----:B------:R-:W-:Y:S05]  /*73f0*/  BRA `(.L_x_155) ;  /* 0xfffffff4008c7947 */ /* 0x000fea000383ffff */
.L_x_133:
[----:B0-----:R0:W1:Y:S02]  /*7400*/  SYNCS.PHASECHK.TRANS64.TRYWAIT P0, [R9+URZ], R4 ;  /* 0x00000004090075a7 */ /* 0x001064000800017f */
[----:B-1----:R-:W-:Y:S05]  /*7410*/  @!P0 NANOSLEEP.SYNCS 0x989680 ;  /* 0x009896800000895d */ /* 0x002fea0003900000 */
[----:B------:R-:W1:Y:S02]  /*7420*/  @!P0 SYNCS.PHASECHK.TRANS64 P0, [R9+URZ], R4 ;  /* 0x00000004090085a7 */ /* 0x000e64000800007f */
[----:B-1----:R-:W-:Y:S05]  /*7430*/  @!P0 BRA `(.L_x_133) ;  /* 0xfffffffc00f08947 */ /* 0x002fea000383ffff */
[----:B------:R-:W-:Y:S05]  /*7440*/  BRA `(.L_x_156) ;  /* 0xfffffff4009c7947 */ /* 0x000fea000383ffff */
.L_x_134:
[----:B0-----:R0:W1:Y:S02]  /*7450*/  SYNCS.PHASECHK.TRANS64.TRYWAIT P0, [R6+URZ], R5 ;  /* 0x00000005060075a7 */ /* 0x001064000800017f */
[----:B-1----:R-:W-:Y:S05]  /*7460*/  @!P0 NANOSLEEP.SYNCS 0x989680 ;  /* 0x009896800000895d */ /* 0x002fea0003900000 */
[----:B------:R-:W1:Y:S02]  /*7470*/  @!P0 SYNCS.PHASECHK.TRANS64 P0, [R6+URZ], R5 ;  /* 0x00000005060085a7 */ /* 0x000e64000800007f */
[----:B-1----:R-:W-:Y:S05]  /*7480*/  @!P0 BRA `(.L_x_134) ;  /* 0xfffffffc00f08947 */ /* 0x002fea000383ffff */
[----:B------:R-:W-:Y:S05]  /*7490*/  BRA `(.L_x_157) ;  /* 0xfffffff400ac7947 */ /* 0x000fea000383ffff */
.L_x_135:
[----:B0-----:R0:W1:Y:S02]  /*74a0*/  SYNCS.PHASECHK.TRANS64.TRYWAIT P0, [R9+URZ], R4 ;  /* 0x00000004090075a7 */ /* 0x001064000800017f */
[----:B-1----:R-:W-:Y:S05]  /*74b0*/  @!P0 NANOSLEEP.SYNCS 0x989680 ;  /* 0x009896800000895d */ /* 0x002fea0003900000 */
[----:B------:R-:W1:Y:S02]  /*74c0*/  @!P0 SYNCS.PHASECHK.TRANS64 P0, [R9+URZ], R4 ;  /* 0x00000004090085a7 */ /* 0x000e64000800007f */
[----:B-1----:R-:W-:Y:S05]  /*74d0*/  @!P0 BRA `(.L_x_135) ;  /* 0xfffffffc00f08947 */ /* 0x002fea000383ffff */
[----:B------:R-:W-:Y:S05]  /*74e0*/  BRA `(.L_x_158) ;  /* 0xfffffff400bc7947 */ /* 0x000fea000383ffff */
.L_x_136:
[----:B0-----:R0:W1:Y:S02]  /*74f0*/  SYNCS.PHASECHK.TRANS64.TRYWAIT P0, [R6+URZ], R5 ;  /* 0x00000005060075a7 */ /* 0x001064000800017f */
[----:B-1----:R-:W-:Y:S05]  /*7500*/  @!P0 NANOSLEEP.SYNCS 0x989680 ;  /* 0x009896800000895d */ /* 0x002fea0003900000 */
[----:B------:R-:W1:Y:S02]  /*7510*/  @!P0 SYNCS.PHASECHK.TRANS64 P0, [R6+URZ], R5 ;  /* 0x00000005060085a7 */ /* 0x000e64000800007f */
[----:B-1----:R-:W-:Y:S05]  /*7520*/  @!P0 BRA `(.L_x_136) ;  /* 0xfffffffc00f08947 */ /* 0x002fea000383ffff */
[----:B------:R-:W-:Y:S05]  /*7530*/  BRA `(.L_x_159) ;  /* 0xfffffff400cc7947 */ /* 0x000fea000383ffff */
.L_x_137:
[----:B0-----:R0:W1:Y:S02]  /*7540*/  SYNCS.PHASECHK.TRANS64.TRYWAIT P0, [R9+URZ], R4 ;  /* 0x00000004090075a7 */ /* 0x001064000800017f */
[----:B-1----:R-:W-:Y:S05]  /*7550*/  @!P0 NANOSLEEP.SYNCS 0x989680 ;  /* 0x009896800000895d */ /* 0x002fea0003900000 */
[----:B------:R-:W1:Y:S02]  /*7560*/  @!P0 SYNCS.PHASECHK.TRANS64 P0, [R9+URZ], R4 ;  /* 0x00000004090085a7 */ /* 0x000e64000800007f */
[----:B-1----:R-:W-:Y:S05]  /*7570*/  @!P0 BRA `(.L_x_137) ;  /* 0xfffffffc00f08947 */ /* 0x002fea000383ffff */
[----:B------:R-:W-:Y:S05]  /*7580*/  BRA `(.L_x_160) ;  /* 0xfffffff400dc7947 */ /* 0x000fea000383ffff */
.L_x_138:
[----:B0-----:R0:W1:Y:S02]  /*7590*/  SYNCS.PHASECHK.TRANS64.TRYWAIT P0, [R6+URZ], R5 ;  /* 0x00000005060075a7 */ /* 0x001064000800017f */
[----:B-1----:R-:W-:Y:S05]  /*75a0*/  @!P0 NANOSLEEP.SYNCS 0x989680 ;  /* 0x009896800000895d */ /* 0x002fea0003900000 */
[----:B------:R-:W1:Y:S02]  /*75b0*/  @!P0 SYNCS.PHASECHK.TRANS64 P0, [R6+URZ], R5 ;  /* 0x00000005060085a7 */ /* 0x000e64000800007f */
[----:B-1----:R-:W-:Y:S05]  /*75c0*/  @!P0 BRA `(.L_x_138) ;  /* 0xfffffffc00f08947 */ /* 0x002fea000383ffff */
[----:B------:R-:W-:Y:S05]  /*75d0*/  BRA `(.L_x_161) ;  /* 0xfffffff400ec7947 */ /* 0x000fea000383ffff */
.L_x_139:
[----:B0-----:R0:W1:Y:S02]  /*75e0*/  SYNCS.PHASECHK.TRANS64.TRYWAIT P0, [R9+URZ], R4 ;  /* 0x00000004090075a7 */ /* 0x001064000800017f */
[----:B-1----:R-:W-:Y:S05]  /*75f0*/  @!P0 NANOSLEEP.SYNCS 0x989680 ;  /* 0x009896800000895d */ /* 0x002fea0003900000 */
[----:B------:R-:W1:Y:S02]  /*7600*/  @!P0 SYNCS.PHASECHK.TRANS64 P0, [R9+URZ], R4 ;  /* 0x00000004090085a7 */ /* 0x000e64000800007f */
[----:B-1----:R-:W-:Y:S05]  /*7610*/  @!P0 BRA `(.L_x_139) ;  /* 0xfffffffc00f08947 */ /* 0x002fea000383ffff */
[----:B------:R-:W-:Y:S05]  /*7620*/  BRA `(.L_x_162) ;  /* 0xfffffff400fc7947 */ /* 0x000fea000383ffff */
.L_x_140:
[----:B0-----:R0:W1:Y:S02]  /*7630*/  SYNCS.PHASECHK.TRANS64.TRYWAIT P0, [R6+URZ], R5 ;  /* 0x00000005060075a7 */ /* 0x001064000800017f */
[----:B-1----:R-:W-:Y:S05]  /*7640*/  @!P0 NANOSLEEP.SYNCS 0x989680 ;  /* 0x009896800000895d */ /* 0x002fea0003900000 */
[----:B------:R-:W1:Y:S02]  /*7650*/  @!P0 SYNCS.PHASECHK.TRANS64 P0, [R6+URZ], R5 ;  /* 0x00000005060085a7 */ /* 0x000e64000800007f */
[----:B-1----:R-:W-:Y:S05]  /*7660*/  @!P0 BRA `(.L_x_140) ;  /* 0xfffffffc00f08947 */ /* 0x002fea000383ffff */
[----:B------:R-:W-:Y:S05]  /*7670*/  BRA `(.L_x_163) ;  /* 0xfffffff8000c7947 */ /* 0x000fea000383ffff */
.L_x_141:
[----:B0-----:R0:W1:Y:S02]  /*7680*/  SYNCS.PHASECHK.TRANS64.TRYWAIT P0, [R9+URZ], R4 ;  /* 0x00000004090075a7 */ /* 0x001064000800017f */
[----:B-1----:R-:W-:Y:S05]  /*7690*/  @!P0 NANOSLEEP.SYNCS 0x989680 ;  /* 0x009896800000895d */ /* 0x002fea0003900000 */
[----:B------:R-:W1:Y:S02]  /*76a0*/  @!P0 SYNCS.PHASECHK.TRANS64 P0, [R9+URZ], R4 ;  /* 0x00000004090085a7 */ /* 0x000e64000800007f */
[----:B-1----:R-:W-:Y:S05]  /*76b0*/  @!P0 BRA `(.L_x_141) ;  /* 0xfffffffc00f08947 */ /* 0x002fea000383ffff */
[----:B------:R-:W-:Y:S05]  /*76c0*/  BRA `(.L_x_164) ;  /* 0xfffffff8001c7947 */ /* 0x000fea000383ffff */
.L_x_142:
[----:B0-----:R0:W1:Y:S02]  /*76d0*/  SYNCS.PHASECHK.TRANS64.TRYWAIT P0, [R6+URZ], R5 ;  /* 0x00000005060075a7 */ /* 0x001064000800017f */
[----:B-1----:R-:W-:Y:S05]  /*76e0*/  @!P0 NANOSLEEP.SYNCS 0x989680 ;  /* 0x009896800000895d */ /* 0x002fea0003900000 */
[----:B------:R-:W1:Y:S02]  /*76f0*/  @!P0 SYNCS.PHASECHK.TRANS64 P0, [R6+URZ], R5 ;  /* 0x00000005060085a7 */ /* 0x000e64000800007f */
[----:B-1----:R-:W-:Y:S05]  /*7700*/  @!P0 BRA `(.L_x_142) ;  /* 0xfffffffc00f08947 */ /* 0x002fea000383ffff */
[----:B------:R-:W-:Y:S05]  /*7710*/  BRA `(.L_x_165) ;  /* 0xfffffff800247947 */ /* 0x000fea000383ffff */
.L_x_166:
[----:B------:R-:W-:-:S00]  /*7720*/  BRA `(.L_x_166) ;  /* 0xfffffffc00fc7947 */ /* 0x000fc0000383ffff */
[----:B------:R-:W-:-:S00]  /*7730*/  NOP ;  /* 0x0000000000007918 */ /* 0x000fc00000000000 */
        /* <DEDUP_REMOVED lines=12> */
.L_x_167:


//--------------------- .nv.shared._ZN7cutlass13device_kernelINS_4gemm6kernel13GemmUniversalIN4cute5tupleIJiiiiEEENS1_10collective13CollectiveMmaINS1_37MainloopSm90TmaGmmaWarpSpecializedFP8ILi14ENS5_IJNS4_1CILi4EEENSA_ILi1EEESC_EEENS1_32KernelTmaWarpSpecializedPingpongEEENS5_IJNSA_ILi64EEESG_NSA_ILi128EEEEEENS_12float_e4m3_tENS5_IJlSC_lEEESJ_SK_NS4_8TiledMMAINS4_8MMA_AtomIJNS4_4SM904GMMA30MMA_64x64x32_F32E4M3E4M3_SS_TNILNSO_7ScaleInE1ELSQ_1EEEEEENS4_6LayoutINS5_IJSC_SC_SC_EEENS5_IJNSA_ILi0EEESV_SV_EEEEENS5_IJNS4_10UnderscoreESY_SY_EEEEENS4_13SM90_TMA_LOADENS4_14ComposedLayoutINS4_7SwizzleILi3ELi4ELi3EEENS4_18smem_ptr_flag_bitsILi8EEENST_INS5_IJNSA_ILi8EEESH_EEENS5_IJSH_SC_EEEEEEEvNS4_8identityENS4_23SM90_TMA_LOAD_MULTICASTES1B_vS1C_EENS_8epilogue10collective6detail29Sm90TmaWarpSpecializedAdapterINS1G_15DefaultEpilogueISJ_SK_SK_NS1F_6thread17LinearCombinationISJ_Li1EffLNS1K_9ScaleType4KindE0ELNS_15FloatRoundStyleE2ESJ_EENS1_15EpilogueDefaultEEEEEvvEEEEvNT_6ParamsE --------------------------
	.section	.nv.shared._ZN7cutlass13device_kernelINS_4gemm6kernel13GemmUniversalIN4cute5tupleIJiiiiEEENS1_10collective13CollectiveMmaINS1_37MainloopSm90TmaGmmaWarpSpecializedFP8ILi14ENS5_IJNS4_1CILi4EEENSA_ILi1EEESC_EEENS1_32KernelTmaWarpSpecializedPingpongEEENS5_IJNSA_ILi64EEESG_NSA_ILi128EEEEEENS_12float_e4m3_tENS5_IJlSC_lEEESJ_SK_NS4_8TiledMMAINS4_8MMA_AtomIJNS4_4SM904GMMA30MMA_64x64x32_F32E4M3E4M3_SS_TNILNSO_7ScaleInE1ELSQ_1EEEEEENS4_6LayoutINS5_IJSC_SC_SC_EEENS5_IJNSA_ILi0EEESV_SV_EEEEENS5_IJNS4_10UnderscoreESY_SY_EEEEENS4_13SM90_TMA_LOADENS4_14ComposedLayoutINS4_7SwizzleILi3ELi4ELi3EEENS4_18smem_ptr_flag_bitsILi8EEENST_INS5_IJNSA_ILi8EEESH_EEENS5_IJSH_SC_EEEEEEEvNS4_8identityENS4_23SM90_TMA_LOAD_MULTICASTES1B_vS1C_EENS_8epilogue10collective6detail29Sm90TmaWarpSpecializedAdapterINS1G_15DefaultEpilogueISJ_SK_SK_NS1F_6thread17LinearCombinationISJ_Li1EffLNS1K_9ScaleType4KindE0ELNS_15FloatRoundStyleE2ESJ_EENS1_15EpilogueDefaultEEEEEvvEEEEvNT_6ParamsE,"aw",@nobits
	.sectionflags	@""
	.align	16
	.zero		1024


//--------------------- .nv.shared.reserved.0     --------------------------
	.section	.nv.shared.reserved.0,"aw",@nobits
	.weak		__nv_reservedSMEM_offset_0_alias
	.size		__nv_reservedSMEM_offset_0_alias, 0, 0
	.other		__nv_reservedSMEM_offset_0_alias,@"STO_CUDA_RESERVED_SHARED STV_DEFAULT"
__nv_reservedSMEM_offset_0_alias:
	.zero		0


//--------------------- .nv.global                --------------------------
	.section	.nv.global,"aw",@nobits
.nv.global:
	.type		_ZN40_INTERNAL_293b2d91_4_k_cu_95368f57_226294cute1_E,@object
	.size		_ZN40_INTERNAL_293b2d91_4_k_cu_95368f57_226294cute1_E,(_ZN40_INTERNAL_293b2d91_4_k_cu_95368f57_226294cuda3std3__45__cpo6cbeginE - _ZN40_INTERNAL_293b2d91_4_k_cu_95368f57_226294cute1_E)
_ZN40_INTERNAL_293b2d91_4_k_cu_95368f57_226294cute1_E:
	.zero		1
	.type		_ZN40_INTERNAL_293b2d91_4_k_cu_95368f57_226294cuda3std3__45__cpo6cbeginE,@object
	.size		_ZN40_INTERNAL_293b2d91_4_k_cu_95368f57_226294cuda3std3__45__cpo6cbeginE,(_ZN40_INTERNAL_293b2d91_4_k_cu_95368f57_226294cuda3std3__48in_placeE - _ZN40_INTERNAL_293b2d91_4_k_cu_95368f57_226294cuda3std3__45__cpo6cbeginE)
_ZN40_INTERNAL_293b2d91_4_k_cu_95368f57_226294cuda3std3__45__cpo6cbeginE:
	.zero		1
	.type		_ZN40_INTERNAL_293b2d91_4_k_cu_95368f57_226294cuda3std3__48in_placeE,@object
	.size		_ZN40_INTERNAL_293b2d91_4_k_cu_95368f57_226294cuda3std3__48in_placeE,(_ZN40_INTERNAL_293b2d91_4_k_cu_95368f57_226294cuda3std6ranges3__45__cpo9iter_moveE - _ZN40_INTERNAL_293b2d91_4_k_cu_95368f57_226294cuda3std3__48in_placeE)
_ZN40_INTERNAL_293b2d91_4_k_cu_95368f57_226294cuda3std3__48in_placeE:
	.zero		1
	.type		_ZN40_INTERNAL_293b2d91_4_k_cu_95368f57_226294cuda3std6ranges3__45__cpo9iter_moveE,@object
	.size		_ZN40_INTERNAL_293b2d91_4_k_cu_95368f57_226294cuda3std6ranges3__45__cpo9iter_moveE,(_ZN40_INTERNAL_293b2d91_4_k_cu_95368f57_226294cuda3std3__45__cpo5beginE - _ZN40_INTERNAL_293b2d91_4_k_cu_95368f57_226294cuda3std6ranges3__45__cpo9iter_moveE)
_ZN40_INTERNAL_293b2d91_4_k_cu_95368f57_226294cuda3std6ranges3__45__cpo9iter_moveE:
	.zero		1
	.type		_ZN40_INTERNAL_293b2d91_4_k_cu_95368f57_226294cuda3std3__45__cpo5beginE,@object
	.size		_ZN40_INTERNAL_293b2d91_4_k_cu_95368f57_226294cuda3std3__45__cpo5beginE,(_ZN40_INTERNAL_293b2d91_4_k_cu_95368f57_226294cuda3std3__442_GLOBAL__N__293b2d91_4_k_cu_95368f57_226296ignoreE - _ZN40_INTERNAL_293b2d91_4_k_cu_95368f57_226294cuda3std3__45__cpo5beginE)
_ZN40_INTERNAL_293b2d91_4_k_cu_95368f57_226294cuda3std3__45__cpo5beginE:
	.zero		1
	.type		_ZN40_INTERNAL_293b2d91_4_k_cu_95368f57_226294cuda3std3__442_GLOBAL__N__293b2d91_4_k_cu_95368f57_226296ignoreE,@object
	.size		_ZN40_INTERNAL_293b2d91_4_k_cu_95368f57_226294cuda3std3__442_GLOBAL__N__293b2d91_4_k_cu_95368f57_226296ignoreE,(_ZN40_INTERNAL_293b2d91_4_k_cu_95368f57_226294cute7productE - _ZN40_INTERNAL_293b2d91_4_k_cu_95368f57_226294cuda3std3__442_GLOBAL__N__293b2d91_4_k_cu_95368f57_226296ignoreE)
_ZN40_INTERNAL_293b2d91_4_k_cu_95368f57_226294cuda3std3__442_GLOBAL__N__293b2d91_4_k_cu_95368f57_226296ignoreE:
	.zero		1
	.type		_ZN40_INTERNAL_293b2d91_4_k_cu_95368f57_226294cute7productE,@object
	.size		_ZN40_INTERNAL_293b2d91_4_k_cu_95368f57_226294cute7productE,(_ZN40_INTERNAL_293b2d91_4_k_cu_95368f57_226294cuda3std3__45__cpo3endE - _ZN40_INTERNAL_293b2d91_4_k_cu_95368f57_226294cute7productE)
_ZN40_INTERNAL_293b2d91_4_k_cu_95368f57_226294cute7productE:
	.zero		1
	.type		_ZN40_INTERNAL_293b2d91_4_k_cu_95368f57_226294cuda3std3__45__cpo3endE,@object
	.size		_ZN40_INTERNAL_293b2d91_4_k_cu_95368f57_226294cuda3std3__45__cpo3endE,(_ZN40_INTERNAL_293b2d91_4_k_cu_95368f57_226294cuda3std3__419piecewise_constructE - _ZN40_INTERNAL_293b2d91_4_k_cu_95368f57_226294cuda3std3__45__cpo3endE)
_ZN40_INTERNAL_293b2d91_4_k_cu_95368f57_226294cuda3std3__45__cpo3endE:
	.zero		1
	.type		_ZN40_INTERNAL_293b2d91_4_k_cu_95368f57_226294cuda3std3__419piecewise_constructE,@object
	.size		_ZN40_INTERNAL_293b2d91_4_k_cu_95368f57_226294cuda3std3__419piecewise_constructE,(_ZN40_INTERNAL_293b2d91_4_k_cu_95368f57_226294cuda3std3__45__cpo4cendE - _ZN40_INTERNAL_293b2d91_4_k_cu_95368f57_226294cuda3std3__419piecewise_constructE)
_ZN40_INTERNAL_293b2d91_4_k_cu_95368f57_226294cuda3std3__419piecewise_constructE:
	.zero		1
	.type		_ZN40_INTERNAL_293b2d91_4_k_cu_95368f57_226294cuda3std3__45__cpo4cendE,@object
	.size		_ZN40_INTERNAL_293b2d91_4_k_cu_95368f57_226294cuda3std3__45__cpo4cendE,(_ZN40_INTERNAL_293b2d91_4_k_cu_95368f57_226294cuda3std6ranges3__45__cpo4swapE - _ZN40_INTERNAL_293b2d91_4_k_cu_95368f57_226294cuda3std3__45__cpo4cendE)
_ZN40_INTERNAL_293b2d91_4_k_cu_95368f57_226294cuda3std3__45__cpo4cendE:
	.zero		1
	.type		_ZN40_INTERNAL_293b2d91_4_k_cu_95368f57_226294cuda3std6ranges3__45__cpo4swapE,@object
	.size		_ZN40_INTERNAL_293b2d91_4_k_cu_95368f57_226294cuda3std6ranges3__45__cpo4swapE,(.L_7 - _ZN40_INTERNAL_293b2d91_4_k_cu_95368f57_226294cuda3std6ranges3__45__cpo4swapE)
_ZN40_INTERNAL_293b2d91_4_k_cu_95368f57_226294cuda3std6ranges3__45__cpo4swapE:
	.zero		1
.L_7:


//--------------------- .nv.constant0._ZN7cutlass13device_kernelINS_4gemm6kernel13GemmUniversalIN4cute5tupleIJiiiiEEENS1_10collective13CollectiveMmaINS1_37MainloopSm90TmaGmmaWarpSpecializedFP8ILi14ENS5_IJNS4_1CILi4EEENSA_ILi1EEESC_EEENS1_32KernelTmaWarpSpecializedPingpongEEENS5_IJNSA_ILi64EEESG_NSA_ILi128EEEEEENS_12float_e4m3_tENS5_IJlSC_lEEESJ_SK_NS4_8TiledMMAINS4_8MMA_AtomIJNS4_4SM904GMMA30MMA_64x64x32_F32E4M3E4M3_SS_TNILNSO_7ScaleInE1ELSQ_1EEEEEENS4_6LayoutINS5_IJSC_SC_SC_EEENS5_IJNSA_ILi0EEESV_SV_EEEEENS5_IJNS4_10UnderscoreESY_SY_EEEEENS4_13SM90_TMA_LOADENS4_14ComposedLayoutINS4_7SwizzleILi3ELi4ELi3EEENS4_18smem_ptr_flag_bitsILi8EEENST_INS5_IJNSA_ILi8EEESH_EEENS5_IJSH_SC_EEEEEEEvNS4_8identityENS4_23SM90_TMA_LOAD_MULTICASTES1B_vS1C_EENS_8epilogue10collective6detail29Sm90TmaWarpSpecializedAdapterINS1G_15DefaultEpilogueISJ_SK_SK_NS1F_6thread17LinearCombinationISJ_Li1EffLNS1K_9ScaleType4KindE0ELNS_15FloatRoundStyleE2ESJ_EENS1_15EpilogueDefaultEEEEEvvEEEEvNT_6ParamsE --------------------------
	.section	.nv.constant0._ZN7cutlass13device_kernelINS_4gemm6kernel13GemmUniversalIN4cute5tupleIJiiiiEEENS1_10collective13CollectiveMmaINS1_37MainloopSm90TmaGmmaWarpSpecializedFP8ILi14ENS5_IJNS4_1CILi4EEENSA_ILi1EEESC_EEENS1_32KernelTmaWarpSpecializedPingpongEEENS5_IJNSA_ILi64EEESG_NSA_ILi128EEEEEENS_12float_e4m3_tENS5_IJlSC_lEEESJ_SK_NS4_8TiledMMAINS4_8MMA_AtomIJNS4_4SM904GMMA30MMA_64x64x32_F32E4M3E4M3_SS_TNILNSO_7ScaleInE1ELSQ_1EEEEEENS4_6LayoutINS5_IJSC_SC_SC_EEENS5_IJNSA_ILi0EEESV_SV_EEEEENS5_IJNS4_10UnderscoreESY_SY_EEEEENS4_13SM90_TMA_LOADENS4_14ComposedLayoutINS4_7SwizzleILi3ELi4ELi3EEENS4_18smem_ptr_flag_bitsILi8EEENST_INS5_IJNSA_ILi8EEESH_EEENS5_IJSH_SC_EEEEEEEvNS4_8identityENS4_23SM90_TMA_LOAD_MULTICASTES1B_vS1C_EENS_8epilogue10collective6detail29Sm90TmaWarpSpecializedAdapterINS1G_15DefaultEpilogueISJ_SK_SK_NS1F_6thread17LinearCombinationISJ_Li1EffLNS1K_9ScaleType4KindE0ELNS_15FloatRoundStyleE2ESJ_EENS1_15EpilogueDefaultEEEEEvvEEEEvNT_6ParamsE,"a",@progbits
	.sectionflags	@""
	.align	4
.nv.constant0._ZN7cutlass13device_kernelINS_4gemm6kernel13GemmUniversalIN4cute5tupleIJiiiiEEENS1_10collective13CollectiveMmaINS1_37MainloopSm90TmaGmmaWarpSpecializedFP8ILi14ENS5_IJNS4_1CILi4EEENSA_ILi1EEESC_EEENS1_32KernelTmaWarpSpecializedPingpongEEENS5_IJNSA_ILi64EEESG_NSA_ILi128EEEEEENS_12float_e4m3_tENS5_IJlSC_lEEESJ_SK_NS4_8TiledMMAINS4_8MMA_AtomIJNS4_4SM904GMMA30MMA_64x64x32_F32E4M3E4M3_SS_TNILNSO_7ScaleInE1ELSQ_1EEEEEENS4_6LayoutINS5_IJSC_SC_SC_EEENS5_IJNSA_ILi0EEESV_SV_EEEEENS5_IJNS4_10UnderscoreESY_SY_EEEEENS4_13SM90_TMA_LOADENS4_14ComposedLayoutINS4_7SwizzleILi3ELi4ELi3EEENS4_18smem_ptr_flag_bitsILi8EEENST_INS5_IJNSA_ILi8EEESH_EEENS5_IJSH_SC_EEEEEEEvNS4_8identityENS4_23SM90_TMA_LOAD_MULTICASTES1B_vS1C_EENS_8epilogue10collective6detail29Sm90TmaWarpSpecializedAdapterINS1G_15DefaultEpilogueISJ_SK_SK_NS1F_6thread17LinearCombinationISJ_Li1EffLNS1K_9ScaleType4KindE0ELNS_15FloatRoundStyleE2ESJ_EENS1_15EpilogueDefaultEEEEEvvEEEEvNT_6ParamsE:
	.zero		1664


//--------------------- SYMBOLS --------------------------

	.type		.nv.reservedSmem.offset0,@object
	.size		.nv.reservedSmem.offset0,0x4
